// auto-generated by cutlass_sweep.gemm — config: {"arch": "sm_100", "cluster_m": 2, "cluster_n": 1, "dtype": "e5m2", "stages": 5, "tile_k": 64, "tile_m": 64, "tile_n": 256}
#include "cutlass/cutlass.h"
#include "cutlass/gemm/collective/collective_builder.hpp"
#include "cutlass/gemm/device/gemm_universal_adapter.h"
#include "cutlass/gemm/kernel/gemm_universal.hpp"
#include "cutlass/epilogue/collective/collective_builder.hpp"

using ElemA = cutlass::float_e5m2_t;
using ElemB = cutlass::float_e5m2_t;
using ElemCD = cutlass::float_e5m2_t;
using Acc  = float;
using TileShape    = cute::Shape<cute::_64, cute::_256, cute::_64>;
using ClusterShape = cute::Shape<cute::_2, cute::_1, cute::_1>;

using CollectiveEpilogue = typename cutlass::epilogue::collective::CollectiveBuilder<
    cutlass::arch::Sm100, cutlass::arch::OpClassTensorOp,
    TileShape, ClusterShape,
    cutlass::epilogue::collective::EpilogueTileAuto,
    Acc, Acc,
    ElemCD, cutlass::layout::RowMajor, 128 / cutlass::sizeof_bits<ElemCD>::value,
    ElemCD, cutlass::layout::RowMajor, 128 / cutlass::sizeof_bits<ElemCD>::value,
    cutlass::epilogue::collective::EpilogueScheduleAuto
  >::CollectiveOp;

using CollectiveMainloop = typename cutlass::gemm::collective::CollectiveBuilder<
    cutlass::arch::Sm100, cutlass::arch::OpClassTensorOp,
    ElemA, cutlass::layout::RowMajor, 128 / cutlass::sizeof_bits<ElemA>::value,
    ElemB, cutlass::layout::ColumnMajor, 128 / cutlass::sizeof_bits<ElemB>::value,
    Acc,
    TileShape, ClusterShape,
    cutlass::gemm::collective::StageCount<5>,
    cutlass::gemm::collective::KernelScheduleAuto
  >::CollectiveOp;

using GemmKernel = cutlass::gemm::kernel::GemmUniversal<
    cute::Shape<int,int,int,int>,
    CollectiveMainloop,
    CollectiveEpilogue
>;
using Gemm = cutlass::gemm::device::GemmUniversalAdapter<GemmKernel>;

// Force the device kernel symbol into the cubin without needing a host main.
auto* _anchor = &cutlass::device_kernel<GemmKernel>;


// ===== COMPILED SASS (sm_100a) =====

	.target	sm_100a

	.elftype	@"ET_EXEC"


//--------------------- .note.nv.tkinfo           --------------------------
	.section	.note.nv.tkinfo,"",@"SHT_NOTE"
	.sectionflags	@"SHF_NOTE_NV_TKINFO"
	.tkinfo
        /*0018*/ 	.word	0x00000002
        /*0030*/ 	.string	""
        /*0030*/ 	.string	"ptxas"
        /*0030*/ 	.string	"Cuda compilation tools, release 13.0, V13.0.88"
        /*0030*/ 	.string	"Build cuda_13.0.r13.0/compiler.36424714_0"
        /*0030*/ 	.string	"-arch sm_100a -m 64 "



//--------------------- .note.nv.cuinfo           --------------------------
	.section	.note.nv.cuinfo,"",@"SHT_NOTE"
	.sectionflags	@"SHF_NOTE_NV_CUINFO"
        /*0018*/ 	.short	0x0002
        /*001a*/ 	.short	0x0064
        /*001c*/ 	.short	0x0082
	.zero		2


//--------------------- .nv.info                  --------------------------
	.section	.nv.info,"",@"SHT_CUDA_INFO"
	.align	4


	//----- nvinfo : EIATTR_REGCOUNT
	.align		4
        /*0000*/ 	.byte	0x04, 0x2f
        /*0002*/ 	.short	(.L_20 - .L_19)
	.align		4
.L_19:
        /*0004*/ 	.word	index@(_ZN7cutlass13device_kernelINS_4gemm6kernel13GemmUniversalIN4cute5tupleIJiiiiEEENS1_10collective13CollectiveMmaINS1_35MainloopSm100TmaUmmaWarpSpecializedILi5ELi2ELi4ENS5_IJNS4_1CILi2EEENSA_ILi1EEESC_EEEEENS5_IJNSA_ILi64EEENSA_ILi256EEESF_EEENS_12float_e5m2_tENS5_IJlSC_lEEESI_SJ_NS4_8TiledMMAINS4_8MMA_AtomIJNS4_10MMA_TraitsINS4_19SM100_MMA_F8F6F4_SSEJSI_SI_fSF_SG_NS4_17integral_constantINS4_4UMMA5MajorELSQ_0EEESR_NSO_INSP_7ScaleInELSS_0EEEST_EEEEEENS4_6LayoutINS5_IJSC_SC_SC_EEENS5_IJNSA_ILi0EEESY_SY_EEEEENS5_IJNS4_10UnderscoreES11_S11_EEEEENS4_13SM90_TMA_LOADENS4_14ComposedLayoutINS4_7SwizzleILi2ELi4ELi3EEENS4_18smem_ptr_flag_bitsILi8EEENSW_INS5_IJNSA_ILi8EEESF_EEENS5_IJSF_SC_EEEEEEEvNS4_8identityENS4_23SM90_TMA_LOAD_MULTICASTES1E_vS1F_EENS_8epilogue10collective18CollectiveEpilogueINS1I_23Sm100TmaWarpSpecializedILi4ELi2ELi32ELb0ELb0EEEJSH_NS5_IJNSW_ISF_SC_EES1N_EEESI_SJ_SI_SJ_NS1I_6fusion15FusionCallbacksIS1M_NS1P_17LinearCombinationISI_fSI_fLNS_15FloatRoundStyleE2EEESH_S1O_JEEENS4_5SM1004TMEM4LOAD26SM100_TMEM_LOAD_16dp32b32xES14_S1E_NS4_39AutoVectorizingCopyWithAssumedAlignmentILi128EEENS4_14SM90_TMA_STOREES1E_S20_S20_EEEvvEEEEvNT_6ParamsE)
        /*0008*/ 	.word	0x00000075


	//----- nvinfo : EIATTR_FRAME_SIZE
	.align		4
.L_20:
        /*000c*/ 	.byte	0x04, 0x11
        /*000e*/ 	.short	(.L_22 - .L_21)
	.align		4
.L_21:
        /*0010*/ 	.word	index@($__internal_2_$__cuda_sm10x_tcgen05_guardrail_trap_unallocated_columns_being_dealloced)
        /*0014*/ 	.word	0x00000000


	//----- nvinfo : EIATTR_FRAME_SIZE
	.align		4
.L_22:
        /*0018*/ 	.byte	0x04, 0x11
        /*001a*/ 	.short	(.L_24 - .L_23)
	.align		4
.L_23:
        /*001c*/ 	.word	index@($__internal_1_$__cuda_sm10x_tcgen05_guardrail_trap_phase_invalid_during_alloc)
        /*0020*/ 	.word	0x00000000


	//----- nvinfo : EIATTR_FRAME_SIZE
	.align		4
.L_24:
        /*0024*/ 	.byte	0x04, 0x11
        /*0026*/ 	.short	(.L_26 - .L_25)
	.align		4
.L_25:
        /*0028*/ 	.word	index@($__internal_0_$__cuda_sm10x_tcgen05_guardrail_trap_col_being_dealloced_not_returned_by_alloc)
        /*002c*/ 	.word	0x00000000


	//----- nvinfo : EIATTR_FRAME_SIZE
	.align		4
.L_26:
        /*0030*/ 	.byte	0x04, 0x11
        /*0032*/ 	.short	(.L_28 - .L_27)
	.align		4
.L_27:
        /*0034*/ 	.word	index@(_ZN7cutlass13device_kernelINS_4gemm6kernel13GemmUniversalIN4cute5tupleIJiiiiEEENS1_10collective13CollectiveMmaINS1_35MainloopSm100TmaUmmaWarpSpecializedILi5ELi2ELi4ENS5_IJNS4_1CILi2EEENSA_ILi1EEESC_EEEEENS5_IJNSA_ILi64EEENSA_ILi256EEESF_EEENS_12float_e5m2_tENS5_IJlSC_lEEESI_SJ_NS4_8TiledMMAINS4_8MMA_AtomIJNS4_10MMA_TraitsINS4_19SM100_MMA_F8F6F4_SSEJSI_SI_fSF_SG_NS4_17integral_constantINS4_4UMMA5MajorELSQ_0EEESR_NSO_INSP_7ScaleInELSS_0EEEST_EEEEEENS4_6LayoutINS5_IJSC_SC_SC_EEENS5_IJNSA_ILi0EEESY_SY_EEEEENS5_IJNS4_10UnderscoreES11_S11_EEEEENS4_13SM90_TMA_LOADENS4_14ComposedLayoutINS4_7SwizzleILi2ELi4ELi3EEENS4_18smem_ptr_flag_bitsILi8EEENSW_INS5_IJNSA_ILi8EEESF_EEENS5_IJSF_SC_EEEEEEEvNS4_8identityENS4_23SM90_TMA_LOAD_MULTICASTES1E_vS1F_EENS_8epilogue10collective18CollectiveEpilogueINS1I_23Sm100TmaWarpSpecializedILi4ELi2ELi32ELb0ELb0EEEJSH_NS5_IJNSW_ISF_SC_EES1N_EEESI_SJ_SI_SJ_NS1I_6fusion15FusionCallbacksIS1M_NS1P_17LinearCombinationISI_fSI_fLNS_15FloatRoundStyleE2EEESH_S1O_JEEENS4_5SM1004TMEM4LOAD26SM100_TMEM_LOAD_16dp32b32xES14_S1E_NS4_39AutoVectorizingCopyWithAssumedAlignmentILi128EEENS4_14SM90_TMA_STOREES1E_S20_S20_EEEvvEEEEvNT_6ParamsE)
        /*0038*/ 	.word	0x00000000


	//----- nvinfo : EIATTR_MIN_STACK_SIZE
	.align		4
.L_28:
        /*003c*/ 	.byte	0x04, 0x12
        /*003e*/ 	.short	(.L_30 - .L_29)
	.align		4
.L_29:
        /*0040*/ 	.word	index@(_ZN7cutlass13device_kernelINS_4gemm6kernel13GemmUniversalIN4cute5tupleIJiiiiEEENS1_10collective13CollectiveMmaINS1_35MainloopSm100TmaUmmaWarpSpecializedILi5ELi2ELi4ENS5_IJNS4_1CILi2EEENSA_ILi1EEESC_EEEEENS5_IJNSA_ILi64EEENSA_ILi256EEESF_EEENS_12float_e5m2_tENS5_IJlSC_lEEESI_SJ_NS4_8TiledMMAINS4_8MMA_AtomIJNS4_10MMA_TraitsINS4_19SM100_MMA_F8F6F4_SSEJSI_SI_fSF_SG_NS4_17integral_constantINS4_4UMMA5MajorELSQ_0EEESR_NSO_INSP_7ScaleInELSS_0EEEST_EEEEEENS4_6LayoutINS5_IJSC_SC_SC_EEENS5_IJNSA_ILi0EEESY_SY_EEEEENS5_IJNS4_10UnderscoreES11_S11_EEEEENS4_13SM90_TMA_LOADENS4_14ComposedLayoutINS4_7SwizzleILi2ELi4ELi3EEENS4_18smem_ptr_flag_bitsILi8EEENSW_INS5_IJNSA_ILi8EEESF_EEENS5_IJSF_SC_EEEEEEEvNS4_8identityENS4_23SM90_TMA_LOAD_MULTICASTES1E_vS1F_EENS_8epilogue10collective18CollectiveEpilogueINS1I_23Sm100TmaWarpSpecializedILi4ELi2ELi32ELb0ELb0EEEJSH_NS5_IJNSW_ISF_SC_EES1N_EEESI_SJ_SI_SJ_NS1I_6fusion15FusionCallbacksIS1M_NS1P_17LinearCombinationISI_fSI_fLNS_15FloatRoundStyleE2EEESH_S1O_JEEENS4_5SM1004TMEM4LOAD26SM100_TMEM_LOAD_16dp32b32xES14_S1E_NS4_39AutoVectorizingCopyWithAssumedAlignmentILi128EEENS4_14SM90_TMA_STOREES1E_S20_S20_EEEvvEEEEvNT_6ParamsE)
        /*0044*/ 	.word	0x00000000
.L_30:


//--------------------- .nv.compat                --------------------------
	.section	.nv.compat,"",@"SHT_CUDA_COMPAT_INFO"
	.align	4
        /*0000*/ 	.byte	0x02, 0x09, 0x01, 0x00, 0x02, 0x02, 0x02, 0x00, 0x02, 0x05, 0x05, 0x00, 0x03, 0x07, 0x01, 0x01
        /*0010*/ 	.byte	0x02, 0x03, 0x01, 0x00, 0x02, 0x06, 0x01, 0x00, 0x04, 0x0b, 0x08, 0x00, 0x09, 0x00, 0x00, 0x00
        /*0020*/ 	.byte	0x00, 0x00, 0x00, 0x00


//--------------------- .nv.info._ZN7cutlass13device_kernelINS_4gemm6kernel13GemmUniversalIN4cute5tupleIJiiiiEEENS1_10collective13CollectiveMmaINS1_35MainloopSm100TmaUmmaWarpSpecializedILi5ELi2ELi4ENS5_IJNS4_1CILi2EEENSA_ILi1EEESC_EEEEENS5_IJNSA_ILi64EEENSA_ILi256EEESF_EEENS_12float_e5m2_tENS5_IJlSC_lEEESI_SJ_NS4_8TiledMMAINS4_8MMA_AtomIJNS4_10MMA_TraitsINS4_19SM100_MMA_F8F6F4_SSEJSI_SI_fSF_SG_NS4_17integral_constantINS4_4UMMA5MajorELSQ_0EEESR_NSO_INSP_7ScaleInELSS_0EEEST_EEEEEENS4_6LayoutINS5_IJSC_SC_SC_EEENS5_IJNSA_ILi0EEESY_SY_EEEEENS5_IJNS4_10UnderscoreES11_S11_EEEEENS4_13SM90_TMA_LOADENS4_14ComposedLayoutINS4_7SwizzleILi2ELi4ELi3EEENS4_18smem_ptr_flag_bitsILi8EEENSW_INS5_IJNSA_ILi8EEESF_EEENS5_IJSF_SC_EEEEEEEvNS4_8identityENS4_23SM90_TMA_LOAD_MULTICASTES1E_vS1F_EENS_8epilogue10collective18CollectiveEpilogueINS1I_23Sm100TmaWarpSpecializedILi4ELi2ELi32ELb0ELb0EEEJSH_NS5_IJNSW_ISF_SC_EES1N_EEESI_SJ_SI_SJ_NS1I_6fusion15FusionCallbacksIS1M_NS1P_17LinearCombinationISI_fSI_fLNS_15FloatRoundStyleE2EEESH_S1O_JEEENS4_5SM1004TMEM4LOAD26SM100_TMEM_LOAD_16dp32b32xES14_S1E_NS4_39AutoVectorizingCopyWithAssumedAlignmentILi128EEENS4_14SM90_TMA_STOREES1E_S20_S20_EEEvvEEEEvNT_6ParamsE --------------------------
	.section	.nv.info._ZN7cutlass13device_kernelINS_4gemm6kernel13GemmUniversalIN4cute5tupleIJiiiiEEENS1_10collective13CollectiveMmaINS1_35MainloopSm100TmaUmmaWarpSpecializedILi5ELi2ELi4ENS5_IJNS4_1CILi2EEENSA_ILi1EEESC_EEEEENS5_IJNSA_ILi64EEENSA_ILi256EEESF_EEENS_12float_e5m2_tENS5_IJlSC_lEEESI_SJ_NS4_8TiledMMAINS4_8MMA_AtomIJNS4_10MMA_TraitsINS4_19SM100_MMA_F8F6F4_SSEJSI_SI_fSF_SG_NS4_17integral_constantINS4_4UMMA5MajorELSQ_0EEESR_NSO_INSP_7ScaleInELSS_0EEEST_EEEEEENS4_6LayoutINS5_IJSC_SC_SC_EEENS5_IJNSA_ILi0EEESY_SY_EEEEENS5_IJNS4_10UnderscoreES11_S11_EEEEENS4_13SM90_TMA_LOADENS4_14ComposedLayoutINS4_7SwizzleILi2ELi4ELi3EEENS4_18smem_ptr_flag_bitsILi8EEENSW_INS5_IJNSA_ILi8EEESF_EEENS5_IJSF_SC_EEEEEEEvNS4_8identityENS4_23SM90_TMA_LOAD_MULTICASTES1E_vS1F_EENS_8epilogue10collective18CollectiveEpilogueINS1I_23Sm100TmaWarpSpecializedILi4ELi2ELi32ELb0ELb0EEEJSH_NS5_IJNSW_ISF_SC_EES1N_EEESI_SJ_SI_SJ_NS1I_6fusion15FusionCallbacksIS1M_NS1P_17LinearCombinationISI_fSI_fLNS_15FloatRoundStyleE2EEESH_S1O_JEEENS4_5SM1004TMEM4LOAD26SM100_TMEM_LOAD_16dp32b32xES14_S1E_NS4_39AutoVectorizingCopyWithAssumedAlignmentILi128EEENS4_14SM90_TMA_STOREES1E_S20_S20_EEEvvEEEEvNT_6ParamsE,"",@"SHT_CUDA_INFO"
	.sectionflags	@""
	.align	4


	//----- nvinfo : EIATTR_CUDA_API_VERSION
	.align		4
        /*0000*/ 	.byte	0x04, 0x37
        /*0002*/ 	.short	(.L_32 - .L_31)
.L_31:
        /*0004*/ 	.word	0x00000082


	//----- nvinfo : EIATTR_KPARAM_INFO
	.align		4
.L_32:
        /*0008*/ 	.byte	0x04, 0x17
        /*000a*/ 	.short	(.L_34 - .L_33)
.L_33:
        /*000c*/ 	.word	0x00000000
        /*0010*/ 	.short	0x0000
        /*0012*/ 	.short	0x0000
        /*0014*/ 	.byte	0x00, 0xf0, 0x01, 0x20


	//----- nvinfo : EIATTR_AT_ENTRY_FRAGMENTS
	.align		4
.L_34:
        /*0018*/ 	.byte	0x04, 0x4f
        /*001a*/ 	.short	(.L_36 - .L_35)


	//   ....[0]....
.L_35:
        /*001c*/ 	.word	0x00000006


	//----- nvinfo : EIATTR_RESERVED_SMEM_USED
	.align		4
.L_36:
        /*0020*/ 	.byte	0x01, 0x41
	.zero		2


	//----- nvinfo : EIATTR_SPARSE_MMA_MASK
	.align		4
        /*0024*/ 	.byte	0x03, 0x50
        /*0026*/ 	.short	0x0000


	//----- nvinfo : EIATTR_TCGEN05_1CTA_USED
	.align		4
        /*0028*/ 	.byte	0x01, 0x51
	.zero		2


	//----- nvinfo : EIATTR_MAXREG_COUNT
	.align		4
        /*002c*/ 	.byte	0x03, 0x1b
        /*002e*/ 	.short	0x00ff


	//----- nvinfo : EIATTR_NUM_BARRIERS
	.align		4
        /*0030*/ 	.byte	0x02, 0x4c
        /*0032*/ 	.byte	0x07
	.zero		1


	//----- nvinfo : EIATTR_EXTERNS
	.align		4
        /*0034*/ 	.byte	0x04, 0x0f
        /*0036*/ 	.short	(.L_38 - .L_37)


	//   ....[0]....
	.align		4
.L_37:
        /*0038*/ 	.word	index@(__assertfail)


	//----- nvinfo : EIATTR_MERCURY_ISA_VERSION
	.align		4
.L_38:
        /*003c*/ 	.byte	0x03, 0x5f
        /*003e*/ 	.short	0x0101


	//----- nvinfo : EIATTR_INT_WARP_WIDE_INSTR_OFFSETS
	.align		4
        /*0040*/ 	.byte	0x04, 0x31
        /*0042*/ 	.short	(.L_40 - .L_39)


	//   ....[0]....
.L_39:
        /*0044*/ 	.word	0x00003c90


	//   ....[1]....
        /*0048*/ 	.word	0x00003cb0


	//   ....[2]....
        /*004c*/ 	.word	0x00003ce0


	//   ....[3]....
        /*0050*/ 	.word	0x000048f0


	//   ....[4]....
        /*0054*/ 	.word	0x00004950


	//   ....[5]....
        /*0058*/ 	.word	0x00004a30


	//   ....[6]....
        /*005c*/ 	.word	0x00004ab0


	//   ....[7]....
        /*0060*/ 	.word	0x00004ba0


	//   ....[8]....
        /*0064*/ 	.word	0x00004c30


	//   ....[9]....
        /*0068*/ 	.word	0x00004d20


	//   ....[10]....
        /*006c*/ 	.word	0x00004dd0


	//----- nvinfo : EIATTR_COOP_GROUP_MASK_REGIDS
	.align		4
.L_40:
        /*0070*/ 	.byte	0x04, 0x29
        /*0072*/ 	.short	(.L_42 - .L_41)


	//   ....[0]....
.L_41:
        /*0074*/ 	.word	0xffffffff


	//   ....[1]....
        /*0078*/ 	.word	0xffffffff


	//   ....[2]....
        /*007c*/ 	.word	0xffffffff


	//   ....[3]....
        /*0080*/ 	.word	0xffffffff


	//   ....[4]....
        /*0084*/ 	.word	0xffffffff


	//   ....[5]....
        /*0088*/ 	.word	0xffffffff


	//   ....[6]....
        /*008c*/ 	.word	0xffffffff


	//   ....[7]....
        /*0090*/ 	.word	0xffffffff


	//   ....[8]....
        /*0094*/ 	.word	0xffffffff


	//   ....[9]....
        /*0098*/ 	.word	0xffffffff


	//   ....[10]....
        /*009c*/ 	.word	0xffffffff


	//   ....[11]....
        /*00a0*/ 	.word	0xffffffff


	//   ....[12]....
        /*00a4*/ 	.word	0xffffffff


	//   ....[13]....
        /*00a8*/ 	.word	0xffffffff


	//----- nvinfo : EIATTR_COOP_GROUP_INSTR_OFFSETS
	.align		4
.L_42:
        /*00ac*/ 	.byte	0x04, 0x28
        /*00ae*/ 	.short	(.L_44 - .L_43)


	//   ....[0]....
.L_43:
        /*00b0*/ 	.word	0x00000080


	//   ....[1]....
        /*00b4*/ 	.word	0x000004f0


	//   ....[2]....
        /*00b8*/ 	.word	0x000006b0


	//   ....[3]....
        /*00bc*/ 	.word	0x00000850


	//   ....[4]....
        /*00c0*/ 	.word	0x00000950


	//   ....[5]....
        /*00c4*/ 	.word	0x00000ac0


	//   ....[6]....
        /*00c8*/ 	.word	0x00000c60


	//   ....[7]....
        /*00cc*/ 	.word	0x00000e10


	//   ....[8]....
        /*00d0*/ 	.word	0x00001ff0


	//   ....[9]....
        /*00d4*/ 	.word	0x00002f60


	//   ....[10]....
        /*00d8*/ 	.word	0x00003170


	//   ....[11]....
        /*00dc*/ 	.word	0x000031a0


	//   ....[12]....
        /*00e0*/ 	.word	0x00003b70


	//   ....[13]....
        /*00e4*/ 	.word	0x00003da0


	//----- nvinfo : EIATTR_VRC_CTA_INIT_COUNT
	.align		4
.L_44:
        /*00e8*/ 	.byte	0x02, 0x4a
        /*00ea*/ 	.byte	0x80
	.zero		1


	//----- nvinfo : EIATTR_SYSCALL_OFFSETS
	.align		4
        /*00ec*/ 	.byte	0x04, 0x46
        /*00ee*/ 	.short	(.L_46 - .L_45)


	//   ....[0]....
.L_45:
        /*00f0*/ 	.word	0x00005a60


	//   ....[1]....
        /*00f4*/ 	.word	0x00005ba0


	//   ....[2]....
        /*00f8*/ 	.word	0x000063d0


	//   ....[3]....
        /*00fc*/ 	.word	0x00007160


	//   ....[4]....
        /*0100*/ 	.word	0x00007eb0


	//   ....[5]....
        /*0104*/ 	.word	0x00008c30


	//----- nvinfo : EIATTR_MBARRIER_INSTR_OFFSETS
	.align		4
.L_46:
        /*0108*/ 	.byte	0x04, 0x39
        /*010a*/ 	.short	(.L_48 - .L_47)


	//   ....[0]....
.L_47:
        /*010c*/ 	.word	0x00000600
        /*0110*/ 	.word	0x000000ff
        /*0114*/ 	.word	0x00000000
        /*0118*/ 	.short	0x0100
        /*011a*/ 	.byte	0x04
	.zero		1


	//   ....[1]....
        /*011c*/ 	.word	0x00000610
        /*0120*/ 	.word	0x000000ff
        /*0124*/ 	.word	0x00000028
        /*0128*/ 	.short	0x0100
        /*012a*/ 	.byte	0x04
	.zero		1


	//   ....[2]....
        /*012c*/ 	.word	0x00000620
        /*0130*/ 	.word	0x000000ff
        /*0134*/ 	.word	0x00000008
        /*0138*/ 	.short	0x0100
        /*013a*/ 	.byte	0x04
	.zero		1


	//   ....[3]....
        /*013c*/ 	.word	0x00000630
        /*0140*/ 	.word	0x000000ff
        /*0144*/ 	.word	0x00000030
        /*0148*/ 	.short	0x0100
        /*014a*/ 	.byte	0x04
	.zero		1


	//   ....[4]....
        /*014c*/ 	.word	0x00000640
        /*0150*/ 	.word	0x000000ff
        /*0154*/ 	.word	0x00000010
        /*0158*/ 	.short	0x0100
        /*015a*/ 	.byte	0x04
	.zero		1


	//   ....[5]....
        /*015c*/ 	.word	0x00000650
        /*0160*/ 	.word	0x000000ff
        /*0164*/ 	.word	0x00000038
        /*0168*/ 	.short	0x0100
        /*016a*/ 	.byte	0x04
	.zero		1


	//   ....[6]....
        /*016c*/ 	.word	0x00000660
        /*0170*/ 	.word	0x000000ff
        /*0174*/ 	.word	0x00000018
        /*0178*/ 	.short	0x0100
        /*017a*/ 	.byte	0x04
	.zero		1


	//   ....[7]....
        /*017c*/ 	.word	0x00000670
        /*0180*/ 	.word	0x000000ff
        /*0184*/ 	.word	0x00000040
        /*0188*/ 	.short	0x0100
        /*018a*/ 	.byte	0x04
	.zero		1


	//   ....[8]....
        /*018c*/ 	.word	0x00000680
        /*0190*/ 	.word	0x000000ff
        /*0194*/ 	.word	0x00000020
        /*0198*/ 	.short	0x0100
        /*019a*/ 	.byte	0x04
	.zero		1


	//   ....[9]....
        /*019c*/ 	.word	0x00000690
        /*01a0*/ 	.word	0x000000ff
        /*01a4*/ 	.word	0x00000048
        /*01a8*/ 	.short	0x0100
        /*01aa*/ 	.byte	0x04
	.zero		1


	//   ....[10]....
        /*01ac*/ 	.word	0x000007c0
        /*01b0*/ 	.word	0x000000ff
        /*01b4*/ 	.word	0x00000050
        /*01b8*/ 	.short	0x0100
        /*01ba*/ 	.byte	0x04
	.zero		1


	//   ....[11]....
        /*01bc*/ 	.word	0x000007d0
        /*01c0*/ 	.word	0x000000ff
        /*01c4*/ 	.word	0x00000070
        /*01c8*/ 	.short	0x0100
        /*01ca*/ 	.byte	0x04
	.zero		1


	//   ....[12]....
        /*01cc*/ 	.word	0x000007e0
        /*01d0*/ 	.word	0x000000ff
        /*01d4*/ 	.word	0x00000058
        /*01d8*/ 	.short	0x0100
        /*01da*/ 	.byte	0x04
	.zero		1


	//   ....[13]....
        /*01dc*/ 	.word	0x000007f0
        /*01e0*/ 	.word	0x000000ff
        /*01e4*/ 	.word	0x00000078
        /*01e8*/ 	.short	0x0100
        /*01ea*/ 	.byte	0x04
	.zero		1


	//   ....[14]....
        /*01ec*/ 	.word	0x00000800
        /*01f0*/ 	.word	0x000000ff
        /*01f4*/ 	.word	0x00000060
        /*01f8*/ 	.short	0x0100
        /*01fa*/ 	.byte	0x04
	.zero		1


	//   ....[15]....
        /*01fc*/ 	.word	0x00000810
        /*0200*/ 	.word	0x000000ff
        /*0204*/ 	.word	0x00000080
        /*0208*/ 	.short	0x0100
        /*020a*/ 	.byte	0x04
	.zero		1


	//   ....[16]....
        /*020c*/ 	.word	0x00000820
        /*0210*/ 	.word	0x000000ff
        /*0214*/ 	.word	0x00000068
        /*0218*/ 	.short	0x0100
        /*021a*/ 	.byte	0x04
	.zero		1


	//   ....[17]....
        /*021c*/ 	.word	0x00000830
        /*0220*/ 	.word	0x000000ff
        /*0224*/ 	.word	0x00000088
        /*0228*/ 	.short	0x0100
        /*022a*/ 	.byte	0x04
	.zero		1


	//   ....[18]....
        /*022c*/ 	.word	0x00000920
        /*0230*/ 	.word	0x000000ff
        /*0234*/ 	.word	0x00000090
        /*0238*/ 	.short	0x0100
        /*023a*/ 	.byte	0x06
	.zero		1


	//   ....[19]....
        /*023c*/ 	.word	0x00000930
        /*0240*/ 	.word	0x000000ff
        /*0244*/ 	.word	0x00000098
        /*0248*/ 	.short	0x0100
        /*024a*/ 	.byte	0x06
	.zero		1


	//   ....[20]....
        /*024c*/ 	.word	0x00000a70
        /*0250*/ 	.word	0x000000ff
        /*0254*/ 	.word	0x000000a0
        /*0258*/ 	.short	0x0100
        /*025a*/ 	.byte	0x06
	.zero		1


	//   ....[21]....
        /*025c*/ 	.word	0x00000a80
        /*0260*/ 	.word	0x000000ff
        /*0264*/ 	.word	0x000000b0
        /*0268*/ 	.short	0x0100
        /*026a*/ 	.byte	0x06
	.zero		1


	//   ....[22]....
        /*026c*/ 	.word	0x00000a90
        /*0270*/ 	.word	0x000000ff
        /*0274*/ 	.word	0x000000a8
        /*0278*/ 	.short	0x0100
        /*027a*/ 	.byte	0x06
	.zero		1


	//   ....[23]....
        /*027c*/ 	.word	0x00000aa0
        /*0280*/ 	.word	0x000000ff
        /*0284*/ 	.word	0x000000b8
        /*0288*/ 	.short	0x0100
        /*028a*/ 	.byte	0x06
	.zero		1


	//   ....[24]....
        /*028c*/ 	.word	0x00000bd0
        /*0290*/ 	.word	0x000000ff
        /*0294*/ 	.word	0x000000c0
        /*0298*/ 	.short	0x0100
        /*029a*/ 	.byte	0x04
	.zero		1


	//   ....[25]....
        /*029c*/ 	.word	0x00000be0
        /*02a0*/ 	.word	0x000000ff
        /*02a4*/ 	.word	0x000000e0
        /*02a8*/ 	.short	0x0100
        /*02aa*/ 	.byte	0x04
	.zero		1


	//   ....[26]....
        /*02ac*/ 	.word	0x00000bf0
        /*02b0*/ 	.word	0x000000ff
        /*02b4*/ 	.word	0x000000c8
        /*02b8*/ 	.short	0x0100
        /*02ba*/ 	.byte	0x04
	.zero		1


	//   ....[27]....
        /*02bc*/ 	.word	0x00000c00
        /*02c0*/ 	.word	0x000000ff
        /*02c4*/ 	.word	0x000000e8
        /*02c8*/ 	.short	0x0100
        /*02ca*/ 	.byte	0x04
	.zero		1


	//   ....[28]....
        /*02cc*/ 	.word	0x00000c10
        /*02d0*/ 	.word	0x000000ff
        /*02d4*/ 	.word	0x000000d0
        /*02d8*/ 	.short	0x0100
        /*02da*/ 	.byte	0x04
	.zero		1


	//   ....[29]....
        /*02dc*/ 	.word	0x00000c20
        /*02e0*/ 	.word	0x000000ff
        /*02e4*/ 	.word	0x000000f0
        /*02e8*/ 	.short	0x0100
        /*02ea*/ 	.byte	0x04
	.zero		1


	//   ....[30]....
        /*02ec*/ 	.word	0x00000c30
        /*02f0*/ 	.word	0x000000ff
        /*02f4*/ 	.word	0x000000d8
        /*02f8*/ 	.short	0x0100
        /*02fa*/ 	.byte	0x04
	.zero		1


	//   ....[31]....
        /*02fc*/ 	.word	0x00000c40
        /*0300*/ 	.word	0x000000ff
        /*0304*/ 	.word	0x000000f8
        /*0308*/ 	.short	0x0100
        /*030a*/ 	.byte	0x04
	.zero		1


	//   ....[32]....
        /*030c*/ 	.word	0x00000d30
        /*0310*/ 	.word	0x000000ff
        /*0314*/ 	.word	0x00000100
        /*0318*/ 	.short	0x0100
        /*031a*/ 	.byte	0x04
	.zero		1


	//   ....[33]....
        /*031c*/ 	.word	0x00000d40
        /*0320*/ 	.word	0x000000ff
        /*0324*/ 	.word	0x00000110
        /*0328*/ 	.short	0x0100
        /*032a*/ 	.byte	0x04
	.zero		1


	//   ....[34]....
        /*032c*/ 	.word	0x00000d50
        /*0330*/ 	.word	0x000000ff
        /*0334*/ 	.word	0x00000108
        /*0338*/ 	.short	0x0100
        /*033a*/ 	.byte	0x04
	.zero		1


	//   ....[35]....
        /*033c*/ 	.word	0x00000d60
        /*0340*/ 	.word	0x000000ff
        /*0344*/ 	.word	0x00000118
        /*0348*/ 	.short	0x0100
        /*034a*/ 	.byte	0x04
	.zero		1


	//   ....[36]....
        /*034c*/ 	.word	0x000018a0
        /*0350*/ 	.word	0x00000000
        /*0354*/ 	.word	0x00000110
        /*0358*/ 	.short	0x010a
        /*035a*/ 	.byte	0xff
	.zero		1


	//   ....[37]....
        /*035c*/ 	.word	0x000018c0
        /*0360*/ 	.word	0x00000000
        /*0364*/ 	.word	0x00000100
        /*0368*/ 	.short	0x0101
        /*036a*/ 	.byte	0xff
	.zero		1


	//   ....[38]....
        /*036c*/ 	.word	0x00001980
        /*0370*/ 	.word	0x000000ff
        /*0374*/ 	.word	0x00000028
        /*0378*/ 	.short	0x010a
        /*037a*/ 	.byte	0x04
	.zero		1


	//   ....[39]....
        /*037c*/ 	.word	0x00001a00
        /*0380*/ 	.word	0x000000ff
        /*0384*/ 	.word	0x00000028
        /*0388*/ 	.short	0x010a
        /*038a*/ 	.byte	0x21
	.zero		1


	//   ....[40]....
        /*038c*/ 	.word	0x00001b90
        /*0390*/ 	.word	0x000000ff
        /*0394*/ 	.word	0x00000028
        /*0398*/ 	.short	0x010a
        /*039a*/ 	.byte	0x08
	.zero		1


	//   ....[41]....
        /*039c*/ 	.word	0x00001cb0
        /*03a0*/ 	.word	0x000000ff
        /*03a4*/ 	.word	0x00000098
        /*03a8*/ 	.short	0x0101
        /*03aa*/ 	.byte	0x07
	.zero		1


	//   ....[42]....
        /*03ac*/ 	.word	0x00001cd0
        /*03b0*/ 	.word	0x000000ff
        /*03b4*/ 	.word	0x00000028
        /*03b8*/ 	.short	0x010a
        /*03ba*/ 	.byte	0x04
	.zero		1


	//   ....[43]....
        /*03bc*/ 	.word	0x00001d50
        /*03c0*/ 	.word	0x000000ff
        /*03c4*/ 	.word	0x00000028
        /*03c8*/ 	.short	0x010a
        /*03ca*/ 	.byte	0x09
	.zero		1


	//   ....[44]....
        /*03cc*/ 	.word	0x00001ef0
        /*03d0*/ 	.word	0x000000ff
        /*03d4*/ 	.word	0x00000028
        /*03d8*/ 	.short	0x010a
        /*03da*/ 	.byte	0x06
	.zero		1


	//   ....[45]....
        /*03dc*/ 	.word	0x00002020
        /*03e0*/ 	.word	0x00000003
        /*03e4*/ 	.word	0x000000a0
        /*03e8*/ 	.short	0x010a
        /*03ea*/ 	.byte	0xff
	.zero		1


	//   ....[46]....
        /*03ec*/ 	.word	0x00002170
        /*03f0*/ 	.word	0x00000000
        /*03f4*/ 	.word	0x00000000
        /*03f8*/ 	.short	0x0101
        /*03fa*/ 	.byte	0xff
	.zero		1


	//   ....[47]....
        /*03fc*/ 	.word	0x00002720
        /*0400*/ 	.word	0x000000ff
        /*0404*/ 	.word	0x00000000
        /*0408*/ 	.short	0x010a
        /*040a*/ 	.byte	0x04
	.zero		1


	//   ....[48]....
        /*040c*/ 	.word	0x000027b0
        /*0410*/ 	.word	0x000000ff
        /*0414*/ 	.word	0x00000000
        /*0418*/ 	.short	0x010a
        /*041a*/ 	.byte	0x05
	.zero		1


	//   ....[49]....
        /*041c*/ 	.word	0x00002840
        /*0420*/ 	.word	0x000000ff
        /*0424*/ 	.word	0x00000000
        /*0428*/ 	.short	0x010a
        /*042a*/ 	.byte	0x05
	.zero		1


	//   ....[50]....
        /*042c*/ 	.word	0x000028d0
        /*0430*/ 	.word	0x000000ff
        /*0434*/ 	.word	0x00000000
        /*0438*/ 	.short	0x010a
        /*043a*/ 	.byte	0x05
	.zero		1


	//   ....[51]....
        /*043c*/ 	.word	0x00002970
        /*0440*/ 	.word	0x00000000
        /*0444*/ 	.word	0x00000000
        /*0448*/ 	.short	0x010a
        /*044a*/ 	.byte	0xff
	.zero		1


	//   ....[52]....
        /*044c*/ 	.word	0x00002ab0
        /*0450*/ 	.word	0x00000002
        /*0454*/ 	.word	0x00000100
        /*0458*/ 	.short	0x010a
        /*045a*/ 	.byte	0xff
	.zero		1


	//   ....[53]....
        /*045c*/ 	.word	0x00002b10
        /*0460*/ 	.word	0x00000004
        /*0464*/ 	.word	0x00000000
        /*0468*/ 	.short	0x0101
        /*046a*/ 	.byte	0xff
	.zero		1


	//   ....[54]....
        /*046c*/ 	.word	0x00002b30
        /*0470*/ 	.word	0x000000ff
        /*0474*/ 	.word	0x000000b0
        /*0478*/ 	.short	0x010a
        /*047a*/ 	.byte	0x04
	.zero		1


	//   ....[55]....
        /*047c*/ 	.word	0x00002c50
        /*0480*/ 	.word	0x00000002
        /*0484*/ 	.word	0x000000a0
        /*0488*/ 	.short	0x010a
        /*048a*/ 	.byte	0xff
	.zero		1


	//   ....[56]....
        /*048c*/ 	.word	0x00002d60
        /*0490*/ 	.word	0x00000002
        /*0494*/ 	.word	0x00000000
        /*0498*/ 	.short	0x0101
        /*049a*/ 	.byte	0xff
	.zero		1


	//   ....[57]....
        /*049c*/ 	.word	0x00002df0
        /*04a0*/ 	.word	0x000000ff
        /*04a4*/ 	.word	0x000000b0
        /*04a8*/ 	.short	0x0106
        /*04aa*/ 	.byte	0x04
	.zero		1


	//   ....[58]....
        /*04ac*/ 	.word	0x00002e10
        /*04b0*/ 	.word	0x000000ff
        /*04b4*/ 	.word	0x000000b0
        /*04b8*/ 	.short	0x010a
        /*04ba*/ 	.byte	0x04
	.zero		1


	//   ....[59]....
        /*04bc*/ 	.word	0x00002ea0
        /*04c0*/ 	.word	0x000000ff
        /*04c4*/ 	.word	0x000000b0
        /*04c8*/ 	.short	0x0106
        /*04ca*/ 	.byte	0x07
	.zero		1


	//   ....[60]....
        /*04cc*/ 	.word	0x00002ee0
        /*04d0*/ 	.word	0x00000000
        /*04d4*/ 	.word	0x000000b0
        /*04d8*/ 	.short	0x010a
        /*04da*/ 	.byte	0xff
	.zero		1


	//   ....[61]....
        /*04dc*/ 	.word	0x00003400
        /*04e0*/ 	.word	0x00000000
        /*04e4*/ 	.word	0x000000a0
        /*04e8*/ 	.short	0x010a
        /*04ea*/ 	.byte	0xff
	.zero		1


	//   ....[62]....
        /*04ec*/ 	.word	0x00003500
        /*04f0*/ 	.word	0x00000003
        /*04f4*/ 	.word	0x00000000
        /*04f8*/ 	.short	0x0101
        /*04fa*/ 	.byte	0xff
	.zero		1


	//   ....[63]....
        /*04fc*/ 	.word	0x00003510
        /*0500*/ 	.word	0x000000ff
        /*0504*/ 	.word	0x00000000
        /*0508*/ 	.short	0x010a
        /*050a*/ 	.byte	0x04
	.zero		1


	//   ....[64]....
        /*050c*/ 	.word	0x00003590
        /*0510*/ 	.word	0x000000ff
        /*0514*/ 	.word	0x000000e0
        /*0518*/ 	.short	0x010a
        /*051a*/ 	.byte	0x17
	.zero		1


	//   ....[65]....
        /*051c*/ 	.word	0x00003670
        /*0520*/ 	.word	0x000000ff
        /*0524*/ 	.word	0x00000000
        /*0528*/ 	.short	0x010a
        /*052a*/ 	.byte	0x05
	.zero		1


	//   ....[66]....
        /*052c*/ 	.word	0x000037b0
        /*0530*/ 	.word	0x000000ff
        /*0534*/ 	.word	0x00000000
        /*0538*/ 	.short	0x010a
        /*053a*/ 	.byte	0x04
	.zero		1


	//   ....[67]....
        /*053c*/ 	.word	0x000039a0
        /*0540*/ 	.word	0x000000ff
        /*0544*/ 	.word	0x00000000
        /*0548*/ 	.short	0x010a
        /*054a*/ 	.byte	0x04
	.zero		1


	//   ....[68]....
        /*054c*/ 	.word	0x00003a30
        /*0550*/ 	.word	0x000000ff
        /*0554*/ 	.word	0x00000000
        /*0558*/ 	.short	0x010a
        /*055a*/ 	.byte	0x05
	.zero		1


	//   ....[69]....
        /*055c*/ 	.word	0x00003ac0
        /*0560*/ 	.word	0x000000ff
        /*0564*/ 	.word	0x00000000
        /*0568*/ 	.short	0x010a
        /*056a*/ 	.byte	0x05
	.zero		1


	//   ....[70]....
        /*056c*/ 	.word	0x00003b50
        /*0570*/ 	.word	0x000000ff
        /*0574*/ 	.word	0x00000000
        /*0578*/ 	.short	0x010a
        /*057a*/ 	.byte	0x04
	.zero		1


	//   ....[71]....
        /*057c*/ 	.word	0x000040b0
        /*0580*/ 	.word	0x00000008
        /*0584*/ 	.word	0x000000a0
        /*0588*/ 	.short	0x010a
        /*058a*/ 	.byte	0xff
	.zero		1


	//   ....[72]....
        /*058c*/ 	.word	0x00004220
        /*0590*/ 	.word	0x00000000
        /*0594*/ 	.word	0x00000000
        /*0598*/ 	.short	0x0101
        /*059a*/ 	.byte	0xff
	.zero		1


	//   ....[73]....
        /*059c*/ 	.word	0x00004700
        /*05a0*/ 	.word	0x000000ff
        /*05a4*/ 	.word	0x00000098
        /*05a8*/ 	.short	0x010a
        /*05aa*/ 	.byte	0x15
	.zero		1


	//   ....[74]....
        /*05ac*/ 	.word	0x00004890
        /*05b0*/ 	.word	0x000000ff
        /*05b4*/ 	.word	0x00000070
        /*05b8*/ 	.short	0x010a
        /*05ba*/ 	.byte	0x15
	.zero		1


	//   ....[75]....
        /*05bc*/ 	.word	0x000049e0
        /*05c0*/ 	.word	0x000000ff
        /*05c4*/ 	.word	0x00000050
        /*05c8*/ 	.short	0x010b
        /*05ca*/ 	.byte	0x15
	.zero		1


	//   ....[76]....
        /*05cc*/ 	.word	0x000049f0
        /*05d0*/ 	.word	0x000000ff
        /*05d4*/ 	.word	0x00000000
        /*05d8*/ 	.short	0x0101
        /*05da*/ 	.byte	0x32
	.zero		1


	//   ....[77]....
        /*05dc*/ 	.word	0x00004a00
        /*05e0*/ 	.word	0x000000ff
        /*05e4*/ 	.word	0x00000078
        /*05e8*/ 	.short	0x010a
        /*05ea*/ 	.byte	0x15
	.zero		1


	//   ....[78]....
        /*05ec*/ 	.word	0x00004b50
        /*05f0*/ 	.word	0x000000ff
        /*05f4*/ 	.word	0x00000058
        /*05f8*/ 	.short	0x010b
        /*05fa*/ 	.byte	0x15
	.zero		1


	//   ....[79]....
        /*05fc*/ 	.word	0x00004b60
        /*0600*/ 	.word	0x000000ff
        /*0604*/ 	.word	0x00000000
        /*0608*/ 	.short	0x0101
        /*060a*/ 	.byte	0x31
	.zero		1


	//   ....[80]....
        /*060c*/ 	.word	0x00004b70
        /*0610*/ 	.word	0x000000ff
        /*0614*/ 	.word	0x00000080
        /*0618*/ 	.short	0x010a
        /*061a*/ 	.byte	0x15
	.zero		1


	//   ....[81]....
        /*061c*/ 	.word	0x00004cd0
        /*0620*/ 	.word	0x000000ff
        /*0624*/ 	.word	0x00000060
        /*0628*/ 	.short	0x010b
        /*062a*/ 	.byte	0x15
	.zero		1


	//   ....[82]....
        /*062c*/ 	.word	0x00004ce0
        /*0630*/ 	.word	0x000000ff
        /*0634*/ 	.word	0x00000000
        /*0638*/ 	.short	0x0101
        /*063a*/ 	.byte	0x30
	.zero		1


	//   ....[83]....
        /*063c*/ 	.word	0x00004cf0
        /*0640*/ 	.word	0x000000ff
        /*0644*/ 	.word	0x00000088
        /*0648*/ 	.short	0x010a
        /*064a*/ 	.byte	0x15
	.zero		1


	//   ....[84]....
        /*064c*/ 	.word	0x00004ee0
        /*0650*/ 	.word	0x000000ff
        /*0654*/ 	.word	0x00000068
        /*0658*/ 	.short	0x010b
        /*065a*/ 	.byte	0x15
	.zero		1


	//   ....[85]....
        /*065c*/ 	.word	0x00004ef0
        /*0660*/ 	.word	0x000000ff
        /*0664*/ 	.word	0x00000000
        /*0668*/ 	.short	0x0101
        /*066a*/ 	.byte	0x2b
	.zero		1


	//   ....[86]....
        /*066c*/ 	.word	0x00004f20
        /*0670*/ 	.word	0x000000ff
        /*0674*/ 	.word	0x00000070
        /*0678*/ 	.short	0x010a
        /*067a*/ 	.byte	0x15
	.zero		1


	//   ....[87]....
        /*067c*/ 	.word	0x00004f40
        /*0680*/ 	.word	0x000000ff
        /*0684*/ 	.word	0x00000078
        /*0688*/ 	.short	0x010a
        /*068a*/ 	.byte	0x15
	.zero		1


	//   ....[88]....
        /*068c*/ 	.word	0x00004f60
        /*0690*/ 	.word	0x000000ff
        /*0694*/ 	.word	0x00000080
        /*0698*/ 	.short	0x010a
        /*069a*/ 	.byte	0x15
	.zero		1


	//   ....[89]....
        /*069c*/ 	.word	0x00004fa0
        /*06a0*/ 	.word	0x00000000
        /*06a4*/ 	.word	0x00000088
        /*06a8*/ 	.short	0x010a
        /*06aa*/ 	.byte	0xff
	.zero		1


	//   ....[90]....
        /*06ac*/ 	.word	0x000052f0
        /*06b0*/ 	.word	0x00000003
        /*06b4*/ 	.word	0x000000a0
        /*06b8*/ 	.short	0x010a
        /*06ba*/ 	.byte	0xff
	.zero		1


	//   ....[91]....
        /*06bc*/ 	.word	0x00005470
        /*06c0*/ 	.word	0x00000000
        /*06c4*/ 	.word	0x00000000
        /*06c8*/ 	.short	0x0101
        /*06ca*/ 	.byte	0xff
	.zero		1


	//   ....[92]....
        /*06cc*/ 	.word	0x00005fc0
        /*06d0*/ 	.word	0x00000002
        /*06d4*/ 	.word	0x00000050
        /*06d8*/ 	.short	0x010a
        /*06da*/ 	.byte	0xff
	.zero		1


	//   ....[93]....
        /*06dc*/ 	.word	0x00006030
        /*06e0*/ 	.word	0x00000047
        /*06e4*/ 	.word	0x000000c0
        /*06e8*/ 	.short	0x010a
        /*06ea*/ 	.byte	0xff
	.zero		1


	//   ....[94]....
        /*06ec*/ 	.word	0x00006120
        /*06f0*/ 	.word	0x00000002
        /*06f4*/ 	.word	0x00000050
        /*06f8*/ 	.short	0x010a
        /*06fa*/ 	.byte	0xff
	.zero		1


	//   ....[95]....
        /*06fc*/ 	.word	0x00006230
        /*0700*/ 	.word	0x00000000
        /*0704*/ 	.word	0x00000000
        /*0708*/ 	.short	0x0101
        /*070a*/ 	.byte	0xff
	.zero		1


	//   ....[96]....
        /*070c*/ 	.word	0x000062b0
        /*0710*/ 	.word	0x00000047
        /*0714*/ 	.word	0x000000c0
        /*0718*/ 	.short	0x010a
        /*071a*/ 	.byte	0xff
	.zero		1


	//   ....[97]....
        /*071c*/ 	.word	0x00006e00
        /*0720*/ 	.word	0x00000070
        /*0724*/ 	.word	0x00000050
        /*0728*/ 	.short	0x010a
        /*072a*/ 	.byte	0xff
	.zero		1


	//   ....[98]....
        /*072c*/ 	.word	0x00006ed0
        /*0730*/ 	.word	0x00000070
        /*0734*/ 	.word	0x00000050
        /*0738*/ 	.short	0x010a
        /*073a*/ 	.byte	0xff
	.zero		1


	//   ....[99]....
        /*073c*/ 	.word	0x00006fe0
        /*0740*/ 	.word	0x00000000
        /*0744*/ 	.word	0x00000000
        /*0748*/ 	.short	0x0101
        /*074a*/ 	.byte	0xff
	.zero		1


	//   ....[100]....
        /*074c*/ 	.word	0x00007b50
        /*0750*/ 	.word	0x00000070
        /*0754*/ 	.word	0x00000050
        /*0758*/ 	.short	0x010a
        /*075a*/ 	.byte	0xff
	.zero		1


	//   ....[101]....
        /*075c*/ 	.word	0x00007c20
        /*0760*/ 	.word	0x00000070
        /*0764*/ 	.word	0x00000050
        /*0768*/ 	.short	0x010a
        /*076a*/ 	.byte	0xff
	.zero		1


	//   ....[102]....
        /*076c*/ 	.word	0x00007d30
        /*0770*/ 	.word	0x00000000
        /*0774*/ 	.word	0x00000000
        /*0778*/ 	.short	0x0101
        /*077a*/ 	.byte	0xff
	.zero		1


	//   ....[103]....
        /*077c*/ 	.word	0x000088d0
        /*0780*/ 	.word	0x00000066
        /*0784*/ 	.word	0x00000050
        /*0788*/ 	.short	0x010a
        /*078a*/ 	.byte	0xff
	.zero		1


	//   ....[104]....
        /*078c*/ 	.word	0x000089a0
        /*0790*/ 	.word	0x00000066
        /*0794*/ 	.word	0x00000050
        /*0798*/ 	.short	0x010a
        /*079a*/ 	.byte	0xff
	.zero		1


	//   ....[105]....
        /*079c*/ 	.word	0x00008ab0
        /*07a0*/ 	.word	0x00000000
        /*07a4*/ 	.word	0x00000000
        /*07a8*/ 	.short	0x0101
        /*07aa*/ 	.byte	0xff
	.zero		1


	//   ....[106]....
        /*07ac*/ 	.word	0x00008f40
        /*07b0*/ 	.word	0x000000ff
        /*07b4*/ 	.word	0x00000000
        /*07b8*/ 	.short	0x0101
        /*07ba*/ 	.byte	0x04
	.zero		1


	//   ....[107]....
        /*07bc*/ 	.word	0x00009750
        /*07c0*/ 	.word	0x00000000
        /*07c4*/ 	.word	0x00000110
        /*07c8*/ 	.short	0x010a
        /*07ca*/ 	.byte	0xff
	.zero		1


	//   ....[108]....
        /*07cc*/ 	.word	0x000097b0
        /*07d0*/ 	.word	0x00000000
        /*07d4*/ 	.word	0x00000028
        /*07d8*/ 	.short	0x010a
        /*07da*/ 	.byte	0xff
	.zero		1


	//   ....[109]....
        /*07dc*/ 	.word	0x00009810
        /*07e0*/ 	.word	0x00000000
        /*07e4*/ 	.word	0x00000028
        /*07e8*/ 	.short	0x010a
        /*07ea*/ 	.byte	0xff
	.zero		1


	//   ....[110]....
        /*07ec*/ 	.word	0x00009860
        /*07f0*/ 	.word	0x00000003
        /*07f4*/ 	.word	0x000000a0
        /*07f8*/ 	.short	0x010a
        /*07fa*/ 	.byte	0xff
	.zero		1


	//   ....[111]....
        /*07fc*/ 	.word	0x000098c0
        /*0800*/ 	.word	0x00000000
        /*0804*/ 	.word	0x00000000
        /*0808*/ 	.short	0x010a
        /*080a*/ 	.byte	0xff
	.zero		1


	//   ....[112]....
        /*080c*/ 	.word	0x00009920
        /*0810*/ 	.word	0x00000000
        /*0814*/ 	.word	0x00000000
        /*0818*/ 	.short	0x010a
        /*081a*/ 	.byte	0xff
	.zero		1


	//   ....[113]....
        /*081c*/ 	.word	0x00009980
        /*0820*/ 	.word	0x00000000
        /*0824*/ 	.word	0x00000000
        /*0828*/ 	.short	0x010a
        /*082a*/ 	.byte	0xff
	.zero		1


	//   ....[114]....
        /*082c*/ 	.word	0x000099e0
        /*0830*/ 	.word	0x00000000
        /*0834*/ 	.word	0x00000000
        /*0838*/ 	.short	0x010a
        /*083a*/ 	.byte	0xff
	.zero		1


	//   ....[115]....
        /*083c*/ 	.word	0x00009a30
        /*0840*/ 	.word	0x00000002
        /*0844*/ 	.word	0x00000100
        /*0848*/ 	.short	0x010a
        /*084a*/ 	.byte	0xff
	.zero		1


	//   ....[116]....
        /*084c*/ 	.word	0x00009a90
        /*0850*/ 	.word	0x00000002
        /*0854*/ 	.word	0x000000b0
        /*0858*/ 	.short	0x010a
        /*085a*/ 	.byte	0xff
	.zero		1


	//   ....[117]....
        /*085c*/ 	.word	0x00009ae0
        /*0860*/ 	.word	0x00000002
        /*0864*/ 	.word	0x000000a0
        /*0868*/ 	.short	0x010a
        /*086a*/ 	.byte	0xff
	.zero		1


	//   ....[118]....
        /*086c*/ 	.word	0x00009b40
        /*0870*/ 	.word	0x00000000
        /*0874*/ 	.word	0x000000b0
        /*0878*/ 	.short	0x010a
        /*087a*/ 	.byte	0xff
	.zero		1


	//   ....[119]....
        /*087c*/ 	.word	0x00009b90
        /*0880*/ 	.word	0x00000000
        /*0884*/ 	.word	0x000000a0
        /*0888*/ 	.short	0x010a
        /*088a*/ 	.byte	0xff
	.zero		1


	//   ....[120]....
        /*088c*/ 	.word	0x00009bf0
        /*0890*/ 	.word	0x00000003
        /*0894*/ 	.word	0x000000e0
        /*0898*/ 	.short	0x010a
        /*089a*/ 	.byte	0xff
	.zero		1


	//   ....[121]....
        /*089c*/ 	.word	0x00009c50
        /*08a0*/ 	.word	0x00000000
        /*08a4*/ 	.word	0x00000000
        /*08a8*/ 	.short	0x010a
        /*08aa*/ 	.byte	0xff
	.zero		1


	//   ....[122]....
        /*08ac*/ 	.word	0x00009cb0
        /*08b0*/ 	.word	0x00000000
        /*08b4*/ 	.word	0x00000000
        /*08b8*/ 	.short	0x010a
        /*08ba*/ 	.byte	0xff
	.zero		1


	//   ....[123]....
        /*08bc*/ 	.word	0x00009d10
        /*08c0*/ 	.word	0x00000000
        /*08c4*/ 	.word	0x00000000
        /*08c8*/ 	.short	0x010a
        /*08ca*/ 	.byte	0xff
	.zero		1


	//   ....[124]....
        /*08cc*/ 	.word	0x00009d70
        /*08d0*/ 	.word	0x00000000
        /*08d4*/ 	.word	0x00000000
        /*08d8*/ 	.short	0x010a
        /*08da*/ 	.byte	0xff
	.zero		1


	//   ....[125]....
        /*08dc*/ 	.word	0x00009dd0
        /*08e0*/ 	.word	0x00000000
        /*08e4*/ 	.word	0x00000000
        /*08e8*/ 	.short	0x010a
        /*08ea*/ 	.byte	0xff
	.zero		1


	//   ....[126]....
        /*08ec*/ 	.word	0x00009e20
        /*08f0*/ 	.word	0x00000008
        /*08f4*/ 	.word	0x000000a0
        /*08f8*/ 	.short	0x010a
        /*08fa*/ 	.byte	0xff
	.zero		1


	//   ....[127]....
        /*08fc*/ 	.word	0x00009e80
        /*0900*/ 	.word	0x00000000
        /*0904*/ 	.word	0x00000098
        /*0908*/ 	.short	0x010a
        /*090a*/ 	.byte	0xff
	.zero		1


	//   ....[128]....
        /*090c*/ 	.word	0x00009ee0
        /*0910*/ 	.word	0x00000005
        /*0914*/ 	.word	0x00000070
        /*0918*/ 	.short	0x010a
        /*091a*/ 	.byte	0xff
	.zero		1


	//   ....[129]....
        /*091c*/ 	.word	0x00009f40
        /*0920*/ 	.word	0x00000005
        /*0924*/ 	.word	0x00000078
        /*0928*/ 	.short	0x010a
        /*092a*/ 	.byte	0xff
	.zero		1


	//   ....[130]....
        /*092c*/ 	.word	0x00009fa0
        /*0930*/ 	.word	0x00000005
        /*0934*/ 	.word	0x00000080
        /*0938*/ 	.short	0x010a
        /*093a*/ 	.byte	0xff
	.zero		1


	//   ....[131]....
        /*093c*/ 	.word	0x0000a000
        /*0940*/ 	.word	0x00000005
        /*0944*/ 	.word	0x00000088
        /*0948*/ 	.short	0x010a
        /*094a*/ 	.byte	0xff
	.zero		1


	//   ....[132]....
        /*094c*/ 	.word	0x0000a060
        /*0950*/ 	.word	0x00000000
        /*0954*/ 	.word	0x00000070
        /*0958*/ 	.short	0x010a
        /*095a*/ 	.byte	0xff
	.zero		1


	//   ....[133]....
        /*095c*/ 	.word	0x0000a0c0
        /*0960*/ 	.word	0x00000000
        /*0964*/ 	.word	0x00000078
        /*0968*/ 	.short	0x010a
        /*096a*/ 	.byte	0xff
	.zero		1


	//   ....[134]....
        /*096c*/ 	.word	0x0000a120
        /*0970*/ 	.word	0x00000000
        /*0974*/ 	.word	0x00000080
        /*0978*/ 	.short	0x010a
        /*097a*/ 	.byte	0xff
	.zero		1


	//   ....[135]....
        /*097c*/ 	.word	0x0000a170
        /*0980*/ 	.word	0x00000003
        /*0984*/ 	.word	0x000000a0
        /*0988*/ 	.short	0x010a
        /*098a*/ 	.byte	0xff
	.zero		1


	//   ....[136]....
        /*098c*/ 	.word	0x0000a1c0
        /*0990*/ 	.word	0x00000002
        /*0994*/ 	.word	0x00000050
        /*0998*/ 	.short	0x010a
        /*099a*/ 	.byte	0xff
	.zero		1


	//   ....[137]....
        /*099c*/ 	.word	0x0000a210
        /*09a0*/ 	.word	0x00000047
        /*09a4*/ 	.word	0x000000c0
        /*09a8*/ 	.short	0x010a
        /*09aa*/ 	.byte	0xff
	.zero		1


	//   ....[138]....
        /*09ac*/ 	.word	0x0000a260
        /*09b0*/ 	.word	0x00000070
        /*09b4*/ 	.word	0x00000050
        /*09b8*/ 	.short	0x010a
        /*09ba*/ 	.byte	0xff
	.zero		1


	//   ....[139]....
        /*09bc*/ 	.word	0x0000a2b0
        /*09c0*/ 	.word	0x00000070
        /*09c4*/ 	.word	0x00000050
        /*09c8*/ 	.short	0x010a
        /*09ca*/ 	.byte	0xff
	.zero		1


	//   ....[140]....
        /*09cc*/ 	.word	0x0000a300
        /*09d0*/ 	.word	0x00000066
        /*09d4*/ 	.word	0x00000050
        /*09d8*/ 	.short	0x010a
        /*09da*/ 	.byte	0xff
	.zero		1


	//----- nvinfo : EIATTR_NUM_MBARRIERS
	.align		4
.L_48:
        /*09dc*/ 	.byte	0x03, 0x38
        /*09de*/ 	.short	0x0024


	//----- nvinfo : EIATTR_EXIT_INSTR_OFFSETS
	.align		4
        /*09e0*/ 	.byte	0x04, 0x1c
        /*09e2*/ 	.short	(.L_50 - .L_49)


	//   ....[0]....
.L_49:
        /*09e4*/ 	.word	0x000029a0


	//   ....[1]....
        /*09e8*/ 	.word	0x00002eb0


	//   ....[2]....
        /*09ec*/ 	.word	0x00002f10


	//   ....[3]....
        /*09f0*/ 	.word	0x00003db0


	//   ....[4]....
        /*09f4*/ 	.word	0x00004fd0


	//   ....[5]....
        /*09f8*/ 	.word	0x00005010


	//   ....[6]....
        /*09fc*/ 	.word	0x00009740


	//----- nvinfo : EIATTR_MAX_THREADS
	.align		4
.L_50:
        /*0a00*/ 	.byte	0x04, 0x05
        /*0a02*/ 	.short	(.L_52 - .L_51)
.L_51:
        /*0a04*/ 	.word	0x00000100
        /*0a08*/ 	.word	0x00000001
        /*0a0c*/ 	.word	0x00000001


	//----- nvinfo : EIATTR_CRS_STACK_SIZE
	.align		4
.L_52:
        /*0a10*/ 	.byte	0x04, 0x1e
        /*0a12*/ 	.short	(.L_54 - .L_53)
.L_53:
        /*0a14*/ 	.word	0x00000000


	//----- nvinfo : EIATTR_CBANK_PARAM_SIZE
	.align		4
.L_54:
        /*0a18*/ 	.byte	0x03, 0x19
        /*0a1a*/ 	.short	0x0800


	//----- nvinfo : EIATTR_PARAM_CBANK
	.align		4
        /*0a1c*/ 	.byte	0x04, 0x0a
        /*0a1e*/ 	.short	(.L_56 - .L_55)
	.align		4
.L_55:
        /*0a20*/ 	.word	index@(.nv.constant0._ZN7cutlass13device_kernelINS_4gemm6kernel13GemmUniversalIN4cute5tupleIJiiiiEEENS1_10collective13CollectiveMmaINS1_35MainloopSm100TmaUmmaWarpSpecializedILi5ELi2ELi4ENS5_IJNS4_1CILi2EEENSA_ILi1EEESC_EEEEENS5_IJNSA_ILi64EEENSA_ILi256EEESF_EEENS_12float_e5m2_tENS5_IJlSC_lEEESI_SJ_NS4_8TiledMMAINS4_8MMA_AtomIJNS4_10MMA_TraitsINS4_19SM100_MMA_F8F6F4_SSEJSI_SI_fSF_SG_NS4_17integral_constantINS4_4UMMA5MajorELSQ_0EEESR_NSO_INSP_7ScaleInELSS_0EEEST_EEEEEENS4_6LayoutINS5_IJSC_SC_SC_EEENS5_IJNSA_ILi0EEESY_SY_EEEEENS5_IJNS4_10UnderscoreES11_S11_EEEEENS4_13SM90_TMA_LOADENS4_14ComposedLayoutINS4_7SwizzleILi2ELi4ELi3EEENS4_18smem_ptr_flag_bitsILi8EEENSW_INS5_IJNSA_ILi8EEESF_EEENS5_IJSF_SC_EEEEEEEvNS4_8identityENS4_23SM90_TMA_LOAD_MULTICASTES1E_vS1F_EENS_8epilogue10collective18CollectiveEpilogueINS1I_23Sm100TmaWarpSpecializedILi4ELi2ELi32ELb0ELb0EEEJSH_NS5_IJNSW_ISF_SC_EES1N_EEESI_SJ_SI_SJ_NS1I_6fusion15FusionCallbacksIS1M_NS1P_17LinearCombinationISI_fSI_fLNS_15FloatRoundStyleE2EEESH_S1O_JEEENS4_5SM1004TMEM4LOAD26SM100_TMEM_LOAD_16dp32b32xES14_S1E_NS4_39AutoVectorizingCopyWithAssumedAlignmentILi128EEENS4_14SM90_TMA_STOREES1E_S20_S20_EEEvvEEEEvNT_6ParamsE)
        /*0a24*/ 	.short	0x0380
        /*0a26*/ 	.short	0x0800


	//----- nvinfo : EIATTR_SW_WAR
	.align		4
.L_56:
        /*0a28*/ 	.byte	0x04, 0x36
        /*0a2a*/ 	.short	(.L_58 - .L_57)
.L_57:
        /*0a2c*/ 	.word	0x00000008
.L_58:


//--------------------- .nv.callgraph             --------------------------
	.section	.nv.callgraph,"",@"SHT_CUDA_CALLGRAPH"
	.align	4
	.sectionentsize	8
	.align		4
        /*0000*/ 	.word	0x00000000
	.align		4
        /*0004*/ 	.word	0xffffffff
	.align		4
        /*0008*/ 	.word	index@(_ZN7cutlass13device_kernelINS_4gemm6kernel13GemmUniversalIN4cute5tupleIJiiiiEEENS1_10collective13CollectiveMmaINS1_35MainloopSm100TmaUmmaWarpSpecializedILi5ELi2ELi4ENS5_IJNS4_1CILi2EEENSA_ILi1EEESC_EEEEENS5_IJNSA_ILi64EEENSA_ILi256EEESF_EEENS_12float_e5m2_tENS5_IJlSC_lEEESI_SJ_NS4_8TiledMMAINS4_8MMA_AtomIJNS4_10MMA_TraitsINS4_19SM100_MMA_F8F6F4_SSEJSI_SI_fSF_SG_NS4_17integral_constantINS4_4UMMA5MajorELSQ_0EEESR_NSO_INSP_7ScaleInELSS_0EEEST_EEEEEENS4_6LayoutINS5_IJSC_SC_SC_EEENS5_IJNSA_ILi0EEESY_SY_EEEEENS5_IJNS4_10UnderscoreES11_S11_EEEEENS4_13SM90_TMA_LOADENS4_14ComposedLayoutINS4_7SwizzleILi2ELi4ELi3EEENS4_18smem_ptr_flag_bitsILi8EEENSW_INS5_IJNSA_ILi8EEESF_EEENS5_IJSF_SC_EEEEEEEvNS4_8identityENS4_23SM90_TMA_LOAD_MULTICASTES1E_vS1F_EENS_8epilogue10collective18CollectiveEpilogueINS1I_23Sm100TmaWarpSpecializedILi4ELi2ELi32ELb0ELb0EEEJSH_NS5_IJNSW_ISF_SC_EES1N_EEESI_SJ_SI_SJ_NS1I_6fusion15FusionCallbacksIS1M_NS1P_17LinearCombinationISI_fSI_fLNS_15FloatRoundStyleE2EEESH_S1O_JEEENS4_5SM1004TMEM4LOAD26SM100_TMEM_LOAD_16dp32b32xES14_S1E_NS4_39AutoVectorizingCopyWithAssumedAlignmentILi128EEENS4_14SM90_TMA_STOREES1E_S20_S20_EEEvvEEEEvNT_6ParamsE)
	.align		4
        /*000c*/ 	.word	index@(__assertfail)
	.align		4
        /*0010*/ 	.word	0x00000000
	.align		4
        /*0014*/ 	.word	0xfffffffe
	.align		4
        /*0018*/ 	.word	0x00000000
	.align		4
        /*001c*/ 	.word	0xfffffffd
	.align		4
        /*0020*/ 	.word	0x00000000
	.align		4
        /*0024*/ 	.word	0xfffffffc


//--------------------- .nv.constant4             --------------------------
	.section	.nv.constant4,"a",@progbits
	.align	8
	.align		8
.nv.constant4:
        /*0000*/ 	.dword	__assertfail
	.align		8
        /*0008*/ 	.dword	__unnamed_1
	.align		8
        /*0010*/ 	.dword	__unnamed_2
	.align		8
        /*0018*/ 	.dword	__unnamed_3
	.align		8
        /*0020*/ 	.dword	_ZN39_INTERNAL_2a97de9b_4_k_cu_efe257d3_93774cuda3std3__45__cpo5beginE
	.align		8
        /*0028*/ 	.dword	_ZN39_INTERNAL_2a97de9b_4_k_cu_efe257d3_93774cuda3std3__45__cpo3endE
	.align		8
        /*0030*/ 	.dword	_ZN39_INTERNAL_2a97de9b_4_k_cu_efe257d3_93774cuda3std3__45__cpo6cbeginE
	.align		8
        /*0038*/ 	.dword	_ZN39_INTERNAL_2a97de9b_4_k_cu_efe257d3_93774cuda3std3__45__cpo4cendE
	.align		8
        /*0040*/ 	.dword	_ZN39_INTERNAL_2a97de9b_4_k_cu_efe257d3_93774cuda3std3__441_GLOBAL__N__2a97de9b_4_k_cu_efe257d3_93776ignoreE
	.align		8
        /*0048*/ 	.dword	_ZN39_INTERNAL_2a97de9b_4_k_cu_efe257d3_93774cuda3std3__419piecewise_constructE
	.align		8
        /*0050*/ 	.dword	_ZN39_INTERNAL_2a97de9b_4_k_cu_efe257d3_93774cuda3std3__48in_placeE
	.align		8
        /*0058*/ 	.dword	_ZN39_INTERNAL_2a97de9b_4_k_cu_efe257d3_93774cuda3std6ranges3__45__cpo4swapE
	.align		8
        /*0060*/ 	.dword	_ZN39_INTERNAL_2a97de9b_4_k_cu_efe257d3_93774cuda3std6ranges3__45__cpo9iter_moveE
	.align		8
        /*0068*/ 	.dword	_ZN39_INTERNAL_2a97de9b_4_k_cu_efe257d3_93774cute7productE
	.align		8
        /*0070*/ 	.dword	_ZN39_INTERNAL_2a97de9b_4_k_cu_efe257d3_93774cute1_E
	.align		8
        /*0078*/ 	.dword	$str$25
	.align		8
        /*0080*/ 	.dword	$str$26
	.align		8
        /*0088*/ 	.dword	$str$27
	.align		8
        /*0090*/ 	.dword	$str$28


//--------------------- .text._ZN7cutlass13device_kernelINS_4gemm6kernel13GemmUniversalIN4cute5tupleIJiiiiEEENS1_10collective13CollectiveMmaINS1_35MainloopSm100TmaUmmaWarpSpecializedILi5ELi2ELi4ENS5_IJNS4_1CILi2EEENSA_ILi1EEESC_EEEEENS5_IJNSA_ILi64EEENSA_ILi256EEESF_EEENS_12float_e5m2_tENS5_IJlSC_lEEESI_SJ_NS4_8TiledMMAINS4_8MMA_AtomIJNS4_10MMA_TraitsINS4_19SM100_MMA_F8F6F4_SSEJSI_SI_fSF_SG_NS4_17integral_constantINS4_4UMMA5MajorELSQ_0EEESR_NSO_INSP_7ScaleInELSS_0EEEST_EEEEEENS4_6LayoutINS5_IJSC_SC_SC_EEENS5_IJNSA_ILi0EEESY_SY_EEEEENS5_IJNS4_10UnderscoreES11_S11_EEEEENS4_13SM90_TMA_LOADENS4_14ComposedLayoutINS4_7SwizzleILi2ELi4ELi3EEENS4_18smem_ptr_flag_bitsILi8EEENSW_INS5_IJNSA_ILi8EEESF_EEENS5_IJSF_SC_EEEEEEEvNS4_8identityENS4_23SM90_TMA_LOAD_MULTICASTES1E_vS1F_EENS_8epilogue10collective18CollectiveEpilogueINS1I_23Sm100TmaWarpSpecializedILi4ELi2ELi32ELb0ELb0EEEJSH_NS5_IJNSW_ISF_SC_EES1N_EEESI_SJ_SI_SJ_NS1I_6fusion15FusionCallbacksIS1M_NS1P_17LinearCombinationISI_fSI_fLNS_15FloatRoundStyleE2EEESH_S1O_JEEENS4_5SM1004TMEM4LOAD26SM100_TMEM_LOAD_16dp32b32xES14_S1E_NS4_39AutoVectorizingCopyWithAssumedAlignmentILi128EEENS4_14SM90_TMA_STOREES1E_S20_S20_EEEvvEEEEvNT_6ParamsE --------------------------
	.section	.text._ZN7cutlass13device_kernelINS_4gemm6kernel13GemmUniversalIN4cute5tupleIJiiiiEEENS1_10collective13CollectiveMmaINS1_35MainloopSm100TmaUmmaWarpSpecializedILi5ELi2ELi4ENS5_IJNS4_1CILi2EEENSA_ILi1EEESC_EEEEENS5_IJNSA_ILi64EEENSA_ILi256EEESF_EEENS_12float_e5m2_tENS5_IJlSC_lEEESI_SJ_NS4_8TiledMMAINS4_8MMA_AtomIJNS4_10MMA_TraitsINS4_19SM100_MMA_F8F6F4_SSEJSI_SI_fSF_SG_NS4_17integral_constantINS4_4UMMA5MajorELSQ_0EEESR_NSO_INSP_7ScaleInELSS_0EEEST_EEEEEENS4_6LayoutINS5_IJSC_SC_SC_EEENS5_IJNSA_ILi0EEESY_SY_EEEEENS5_IJNS4_10UnderscoreES11_S11_EEEEENS4_13SM90_TMA_LOADENS4_14ComposedLayoutINS4_7SwizzleILi2ELi4ELi3EEENS4_18smem_ptr_flag_bitsILi8EEENSW_INS5_IJNSA_ILi8EEESF_EEENS5_IJSF_SC_EEEEEEEvNS4_8identityENS4_23SM90_TMA_LOAD_MULTICASTES1E_vS1F_EENS_8epilogue10collective18CollectiveEpilogueINS1I_23Sm100TmaWarpSpecializedILi4ELi2ELi32ELb0ELb0EEEJSH_NS5_IJNSW_ISF_SC_EES1N_EEESI_SJ_SI_SJ_NS1I_6fusion15FusionCallbacksIS1M_NS1P_17LinearCombinationISI_fSI_fLNS_15FloatRoundStyleE2EEESH_S1O_JEEENS4_5SM1004TMEM4LOAD26SM100_TMEM_LOAD_16dp32b32xES14_S1E_NS4_39AutoVectorizingCopyWithAssumedAlignmentILi128EEENS4_14SM90_TMA_STOREES1E_S20_S20_EEEvvEEEEvNT_6ParamsE,"ax",@progbits
	.align	128
.text._ZN7cutlass13device_kernelINS_4gemm6kernel13GemmUniversalIN4cute5tupleIJiiiiEEENS1_10collective13CollectiveMmaINS1_35MainloopSm100TmaUmmaWarpSpecializedILi5ELi2ELi4ENS5_IJNS4_1CILi2EEENSA_ILi1EEESC_EEEEENS5_IJNSA_ILi64EEENSA_ILi256EEESF_EEENS_12float_e5m2_tENS5_IJlSC_lEEESI_SJ_NS4_8TiledMMAINS4_8MMA_AtomIJNS4_10MMA_TraitsINS4_19SM100_MMA_F8F6F4_SSEJSI_SI_fSF_SG_NS4_17integral_constantINS4_4UMMA5MajorELSQ_0EEESR_NSO_INSP_7ScaleInELSS_0EEEST_EEEEEENS4_6LayoutINS5_IJSC_SC_SC_EEENS5_IJNSA_ILi0EEESY_SY_EEEEENS5_IJNS4_10UnderscoreES11_S11_EEEEENS4_13SM90_TMA_LOADENS4_14ComposedLayoutINS4_7SwizzleILi2ELi4ELi3EEENS4_18smem_ptr_flag_bitsILi8EEENSW_INS5_IJNSA_ILi8EEESF_EEENS5_IJSF_SC_EEEEEEEvNS4_8identityENS4_23SM90_TMA_LOAD_MULTICASTES1E_vS1F_EENS_8epilogue10collective18CollectiveEpilogueINS1I_23Sm100TmaWarpSpecializedILi4ELi2ELi32ELb0ELb0EEEJSH_NS5_IJNSW_ISF_SC_EES1N_EEESI_SJ_SI_SJ_NS1I_6fusion15FusionCallbacksIS1M_NS1P_17LinearCombinationISI_fSI_fLNS_15FloatRoundStyleE2EEESH_S1O_JEEENS4_5SM1004TMEM4LOAD26SM100_TMEM_LOAD_16dp32b32xES14_S1E_NS4_39AutoVectorizingCopyWithAssumedAlignmentILi128EEENS4_14SM90_TMA_STOREES1E_S20_S20_EEEvvEEEEvNT_6ParamsE:
        .type           _ZN7cutlass13device_kernelINS_4gemm6kernel13GemmUniversalIN4cute5tupleIJiiiiEEENS1_10collective13CollectiveMmaINS1_35MainloopSm100TmaUmmaWarpSpecializedILi5ELi2ELi4ENS5_IJNS4_1CILi2EEENSA_ILi1EEESC_EEEEENS5_IJNSA_ILi64EEENSA_ILi256EEESF_EEENS_12float_e5m2_tENS5_IJlSC_lEEESI_SJ_NS4_8TiledMMAINS4_8MMA_AtomIJNS4_10MMA_TraitsINS4_19SM100_MMA_F8F6F4_SSEJSI_SI_fSF_SG_NS4_17integral_constantINS4_4UMMA5MajorELSQ_0EEESR_NSO_INSP_7ScaleInELSS_0EEEST_EEEEEENS4_6LayoutINS5_IJSC_SC_SC_EEENS5_IJNSA_ILi0EEESY_SY_EEEEENS5_IJNS4_10UnderscoreES11_S11_EEEEENS4_13SM90_TMA_LOADENS4_14ComposedLayoutINS4_7SwizzleILi2ELi4ELi3EEENS4_18smem_ptr_flag_bitsILi8EEENSW_INS5_IJNSA_ILi8EEESF_EEENS5_IJSF_SC_EEEEEEEvNS4_8identityENS4_23SM90_TMA_LOAD_MULTICASTES1E_vS1F_EENS_8epilogue10collective18CollectiveEpilogueINS1I_23Sm100TmaWarpSpecializedILi4ELi2ELi32ELb0ELb0EEEJSH_NS5_IJNSW_ISF_SC_EES1N_EEESI_SJ_SI_SJ_NS1I_6fusion15FusionCallbacksIS1M_NS1P_17LinearCombinationISI_fSI_fLNS_15FloatRoundStyleE2EEESH_S1O_JEEENS4_5SM1004TMEM4LOAD26SM100_TMEM_LOAD_16dp32b32xES14_S1E_NS4_39AutoVectorizingCopyWithAssumedAlignmentILi128EEENS4_14SM90_TMA_STOREES1E_S20_S20_EEEvvEEEEvNT_6ParamsE,@function
        .size           _ZN7cutlass13device_kernelINS_4gemm6kernel13GemmUniversalIN4cute5tupleIJiiiiEEENS1_10collective13CollectiveMmaINS1_35MainloopSm100TmaUmmaWarpSpecializedILi5ELi2ELi4ENS5_IJNS4_1CILi2EEENSA_ILi1EEESC_EEEEENS5_IJNSA_ILi64EEENSA_ILi256EEESF_EEENS_12float_e5m2_tENS5_IJlSC_lEEESI_SJ_NS4_8TiledMMAINS4_8MMA_AtomIJNS4_10MMA_TraitsINS4_19SM100_MMA_F8F6F4_SSEJSI_SI_fSF_SG_NS4_17integral_constantINS4_4UMMA5MajorELSQ_0EEESR_NSO_INSP_7ScaleInELSS_0EEEST_EEEEEENS4_6LayoutINS5_IJSC_SC_SC_EEENS5_IJNSA_ILi0EEESY_SY_EEEEENS5_IJNS4_10UnderscoreES11_S11_EEEEENS4_13SM90_TMA_LOADENS4_14ComposedLayoutINS4_7SwizzleILi2ELi4ELi3EEENS4_18smem_ptr_flag_bitsILi8EEENSW_INS5_IJNSA_ILi8EEESF_EEENS5_IJSF_SC_EEEEEEEvNS4_8identityENS4_23SM90_TMA_LOAD_MULTICASTES1E_vS1F_EENS_8epilogue10collective18CollectiveEpilogueINS1I_23Sm100TmaWarpSpecializedILi4ELi2ELi32ELb0ELb0EEEJSH_NS5_IJNSW_ISF_SC_EES1N_EEESI_SJ_SI_SJ_NS1I_6fusion15FusionCallbacksIS1M_NS1P_17LinearCombinationISI_fSI_fLNS_15FloatRoundStyleE2EEESH_S1O_JEEENS4_5SM1004TMEM4LOAD26SM100_TMEM_LOAD_16dp32b32xES14_S1E_NS4_39AutoVectorizingCopyWithAssumedAlignmentILi128EEENS4_14SM90_TMA_STOREES1E_S20_S20_EEEvvEEEEvNT_6ParamsE,(.L_x_180 - _ZN7cutlass13device_kernelINS_4gemm6kernel13GemmUniversalIN4cute5tupleIJiiiiEEENS1_10collective13CollectiveMmaINS1_35MainloopSm100TmaUmmaWarpSpecializedILi5ELi2ELi4ENS5_IJNS4_1CILi2EEENSA_ILi1EEESC_EEEEENS5_IJNSA_ILi64EEENSA_ILi256EEESF_EEENS_12float_e5m2_tENS5_IJlSC_lEEESI_SJ_NS4_8TiledMMAINS4_8MMA_AtomIJNS4_10MMA_TraitsINS4_19SM100_MMA_F8F6F4_SSEJSI_SI_fSF_SG_NS4_17integral_constantINS4_4UMMA5MajorELSQ_0EEESR_NSO_INSP_7ScaleInELSS_0EEEST_EEEEEENS4_6LayoutINS5_IJSC_SC_SC_EEENS5_IJNSA_ILi0EEESY_SY_EEEEENS5_IJNS4_10UnderscoreES11_S11_EEEEENS4_13SM90_TMA_LOADENS4_14ComposedLayoutINS4_7SwizzleILi2ELi4ELi3EEENS4_18smem_ptr_flag_bitsILi8EEENSW_INS5_IJNSA_ILi8EEESF_EEENS5_IJSF_SC_EEEEEEEvNS4_8identityENS4_23SM90_TMA_LOAD_MULTICASTES1E_vS1F_EENS_8epilogue10collective18CollectiveEpilogueINS1I_23Sm100TmaWarpSpecializedILi4ELi2ELi32ELb0ELb0EEEJSH_NS5_IJNSW_ISF_SC_EES1N_EEESI_SJ_SI_SJ_NS1I_6fusion15FusionCallbacksIS1M_NS1P_17LinearCombinationISI_fSI_fLNS_15FloatRoundStyleE2EEESH_S1O_JEEENS4_5SM1004TMEM4LOAD26SM100_TMEM_LOAD_16dp32b32xES14_S1E_NS4_39AutoVectorizingCopyWithAssumedAlignmentILi128EEENS4_14SM90_TMA_STOREES1E_S20_S20_EEEvvEEEEvNT_6ParamsE)
        .other          _ZN7cutlass13device_kernelINS_4gemm6kernel13GemmUniversalIN4cute5tupleIJiiiiEEENS1_10collective13CollectiveMmaINS1_35MainloopSm100TmaUmmaWarpSpecializedILi5ELi2ELi4ENS5_IJNS4_1CILi2EEENSA_ILi1EEESC_EEEEENS5_IJNSA_ILi64EEENSA_ILi256EEESF_EEENS_12float_e5m2_tENS5_IJlSC_lEEESI_SJ_NS4_8TiledMMAINS4_8MMA_AtomIJNS4_10MMA_TraitsINS4_19SM100_MMA_F8F6F4_SSEJSI_SI_fSF_SG_NS4_17integral_constantINS4_4UMMA5MajorELSQ_0EEESR_NSO_INSP_7ScaleInELSS_0EEEST_EEEEEENS4_6LayoutINS5_IJSC_SC_SC_EEENS5_IJNSA_ILi0EEESY_SY_EEEEENS5_IJNS4_10UnderscoreES11_S11_EEEEENS4_13SM90_TMA_LOADENS4_14ComposedLayoutINS4_7SwizzleILi2ELi4ELi3EEENS4_18smem_ptr_flag_bitsILi8EEENSW_INS5_IJNSA_ILi8EEESF_EEENS5_IJSF_SC_EEEEEEEvNS4_8identityENS4_23SM90_TMA_LOAD_MULTICASTES1E_vS1F_EENS_8epilogue10collective18CollectiveEpilogueINS1I_23Sm100TmaWarpSpecializedILi4ELi2ELi32ELb0ELb0EEEJSH_NS5_IJNSW_ISF_SC_EES1N_EEESI_SJ_SI_SJ_NS1I_6fusion15FusionCallbacksIS1M_NS1P_17LinearCombinationISI_fSI_fLNS_15FloatRoundStyleE2EEESH_S1O_JEEENS4_5SM1004TMEM4LOAD26SM100_TMEM_LOAD_16dp32b32xES14_S1E_NS4_39AutoVectorizingCopyWithAssumedAlignmentILi128EEENS4_14SM90_TMA_STOREES1E_S20_S20_EEEvvEEEEvNT_6ParamsE,@"STO_CUDA_ENTRY STV_DEFAULT"
_ZN7cutlass13device_kernelINS_4gemm6kernel13GemmUniversalIN4cute5tupleIJiiiiEEENS1_10collective13CollectiveMmaINS1_35MainloopSm100TmaUmmaWarpSpecializedILi5ELi2ELi4ENS5_IJNS4_1CILi2EEENSA_ILi1EEESC_EEEEENS5_IJNSA_ILi64EEENSA_ILi256EEESF_EEENS_12float_e5m2_tENS5_IJlSC_lEEESI_SJ_NS4_8TiledMMAINS4_8MMA_AtomIJNS4_10MMA_TraitsINS4_19SM100_MMA_F8F6F4_SSEJSI_SI_fSF_SG_NS4_17integral_constantINS4_4UMMA5MajorELSQ_0EEESR_NSO_INSP_7ScaleInELSS_0EEEST_EEEEEENS4_6LayoutINS5_IJSC_SC_SC_EEENS5_IJNSA_ILi0EEESY_SY_EEEEENS5_IJNS4_10UnderscoreES11_S11_EEEEENS4_13SM90_TMA_LOADENS4_14ComposedLayoutINS4_7SwizzleILi2ELi4ELi3EEENS4_18smem_ptr_flag_bitsILi8EEENSW_INS5_IJNSA_ILi8EEESF_EEENS5_IJSF_SC_EEEEEEEvNS4_8identityENS4_23SM90_TMA_LOAD_MULTICASTES1E_vS1F_EENS_8epilogue10collective18CollectiveEpilogueINS1I_23Sm100TmaWarpSpecializedILi4ELi2ELi32ELb0ELb0EEEJSH_NS5_IJNSW_ISF_SC_EES1N_EEESI_SJ_SI_SJ_NS1I_6fusion15FusionCallbacksIS1M_NS1P_17LinearCombinationISI_fSI_fLNS_15FloatRoundStyleE2EEESH_S1O_JEEENS4_5SM1004TMEM4LOAD26SM100_TMEM_LOAD_16dp32b32xES14_S1E_NS4_39AutoVectorizingCopyWithAssumedAlignmentILi128EEENS4_14SM90_TMA_STOREES1E_S20_S20_EEEvvEEEEvNT_6ParamsE:
[----:B------:R-:W1:Y:S01]  /*0000*/  LDC R1, c[0x0][0x37c] ;  /* 0x0000df00ff017b82 */ /* 0x000e620000000800 */
[----:B------:R-:W2:Y:S01]  /*0010*/  S2R R95, SR_TID.X ;  /* 0x00000000005f7919 */ /* 0x000ea20000002100 */
[----:B------:R-:W3:Y:S01]  /*0020*/  LDCU.64 UR8, c[0x0][0x890] ;  /* 0x00011200ff0877ac */ /* 0x000ee20008000a00 */
[----:B------:R-:W-:Y:S02]  /*0030*/  PRMT R85, RZ, 0x7610, R85 ;  /* 0x00007610ff557816 */ /* 0x000fe40000000055 */
[----:B------:R-:W-:Y:S01]  /*0040*/  ELECT P3, URZ, PT ;  /* 0x0000000000ff782f */ /* 0x000fe20003860000 */
[----:B---3--:R-:W-:-:S04]  /*0050*/  UISETP.NE.U32.AND UP0, UPT, UR8, URZ, UPT ;  /* 0x000000ff0800728c */ /* 0x008fc8000bf05070 */
[----:B------:R-:W-:Y:S01]  /*0060*/  UISETP.NE.AND.EX UP0, UPT, UR9, URZ, UPT, UP0 ;  /* 0x000000ff0900728c */ /* 0x000fe2000bf05300 */
[----:B--2---:R-:W-:-:S05]  /*0070*/  SHF.R.U32.HI R86, RZ, 0x5, R95 ;  /* 0x00000005ff567819 */ /* 0x004fca000001165f */
[----:B------:R-:W2:Y:S02]  /*0080*/  SHFL.IDX PT, R0, R86, RZ, 0x1f ;  /* 0x00001fff56007589 */ /* 0x000ea400000e0000 */
[----:B--2---:R-:W-:Y:S01]  /*0090*/  R2UR UR18, R0 ;  /* 0x00000000001272ca */ /* 0x004fe200000e0000 */
[----:B-1----:R-:W-:-:S14]  /*00a0*/  BRA.U UP0, `(.L_x_0) ;  /* 0x0000000100307547 */ /* 0x002fdc000b800000 */
[----:B------:R-:W1:Y:S02]  /*00b0*/  LDCU.64 UR4, c[0x0][0x888] ;  /* 0x00011100ff0477ac */ /* 0x000e640008000a00 */
[----:B-1----:R-:W-:-:S04]  /*00c0*/  UISETP.NE.U32.AND UP0, UPT, UR4, URZ, UPT ;  /* 0x000000ff0400728c */ /* 0x002fc8000bf05070 */
[----:B------:R-:W-:-:S09]  /*00d0*/  UISETP.NE.AND.EX UP0, UPT, UR5, URZ, UPT, UP0 ;  /* 0x000000ff0500728c */ /* 0x000fd2000bf05300 */
[----:B------:R-:W-:Y:S05]  /*00e0*/  BRA.U !UP0, `(.L_x_1) ;  /* 0x0000000108147547 */ /* 0x000fea000b800000 */
[----:B------:R-:W1:Y:S01]  /*00f0*/  LDC.64 R2, c[0x0][0x888] ;  /* 0x00022200ff027b82 */ /* 0x000e620000000a00 */
[----:B------:R-:W1:Y:S02]  /*0100*/  LDCU.64 UR4, c[0x0][0x358] ;  /* 0x00006b00ff0477ac */ /* 0x000e640008000a00 */
[----:B-1----:R1:W5:Y:S01]  /*0110*/  LDG.E R41, desc[UR4][R2.64] ;  /* 0x0000000402297981 */ /* 0x002362000c1e1900 */
[----:B------:R-:W-:Y:S01]  /*0120*/  HFMA2 R85, -RZ, RZ, 0, 5.9604644775390625e-08 ;  /* 0x00000001ff557431 */ /* 0x000fe200000001ff */
[----:B------:R-:W-:Y:S05]  /*0130*/  BRA `(.L_x_0) ;  /* 0x00000000000c7947 */ /* 0x000fea0003800000 */
.L_x_1:
[----:B------:R-:W1:Y:S01]  /*0140*/  LDCU UR4, c[0x0][0x880] ;  /* 0x00011000ff0477ac */ /* 0x000e620008000800 */
[----:B------:R-:W-:Y:S01]  /*0150*/  HFMA2 R85, -RZ, RZ, 0, 5.9604644775390625e-08 ;  /* 0x00000001ff557431 */ /* 0x000fe200000001ff */
[----:B-1----:R-:W-:-:S07]  /*0160*/  MOV R41, UR4 ;  /* 0x0000000400297c02 */ /* 0x002fce0008000f00 */
.L_x_0:
[----:B------:R-:W2:Y:S02]  /*0170*/  LDCU.64 UR4, c[0x0][0x8b0] ;  /* 0x00011600ff0477ac */ /* 0x000ea40008000a00 */
[----:B--2---:R-:W-:-:S04]  /*0180*/  UISETP.NE.U32.AND UP0, UPT, UR4, URZ, UPT ;  /* 0x000000ff0400728c */ /* 0x004fc8000bf05070 */
[----:B------:R-:W-:-:S09]  /*0190*/  UISETP.NE.AND.EX UP0, UPT, UR5, URZ, UPT, UP0 ;  /* 0x000000ff0500728c */ /* 0x000fd2000bf05300 */
[----:B------:R-:W-:Y:S05]  /*01a0*/  BRA.U UP0, `(.L_x_2) ;  /* 0x0000000100287547 */ /* 0x000fea000b800000 */
[----:B------:R-:W2:Y:S02]  /*01b0*/  LDCU.64 UR4, c[0x0][0x8a8] ;  /* 0x00011500ff0477ac */ /* 0x000ea40008000a00 */
[----:B--2---:R-:W-:-:S04]  /*01c0*/  UISETP.NE.U32.AND UP0, UPT, UR4, URZ, UPT ;  /* 0x000000ff0400728c */ /* 0x004fc8000bf05070 */
[----:B------:R-:W-:-:S09]  /*01d0*/  UISETP.NE.AND.EX UP0, UPT, UR5, URZ, UPT, UP0 ;  /* 0x000000ff0500728c */ /* 0x000fd2000bf05300 */
[----:B------:R-:W-:Y:S05]  /*01e0*/  BRA.U !UP0, `(.L_x_3) ;  /* 0x0000000108107547 */ /* 0x000fea000b800000 */
[----:B------:R-:W2:Y:S01]  /*01f0*/  LDC.64 R38, c[0x0][0x8a8] ;  /* 0x00022a00ff267b82 */ /* 0x000ea20000000a00 */
[----:B------:R-:W2:Y:S02]  /*0200*/  LDCU.64 UR4, c[0x0][0x358] ;  /* 0x00006b00ff0477ac */ /* 0x000ea40008000a00 */
[----:B--2---:R2:W5:Y:S01]  /*0210*/  LDG.E R38, desc[UR4][R38.64] ;  /* 0x0000000426267981 */ /* 0x004562000c1e1900 */
[----:B------:R-:W-:Y:S05]  /*0220*/  BRA `(.L_x_2) ;  /* 0x0000000000087947 */ /* 0x000fea0003800000 */
.L_x_3:
[----:B------:R-:W2:Y:S02]  /*0230*/  LDCU UR4, c[0x0][0x8a0] ;  /* 0x00011400ff0477ac */ /* 0x000ea40008000800 */
[----:B--2---:R-:W-:Y:S02]  /*0240*/  MOV R38, UR4 ;  /* 0x0000000400267c02 */ /* 0x004fe40008000f00 */
.L_x_2:
[----:B------:R-:W-:Y:S01]  /*0250*/  IMAD.U32 R0, RZ, RZ, UR18 ;  /* 0x00000012ff007e24 */ /* 0x000fe2000f8e00ff */
[----:B------:R-:W-:Y:S04]  /*0260*/  BSSY.RECONVERGENT B0, `(.L_x_4) ;  /* 0x000000c000007945 */ /* 0x000fe80003800200 */
[C---:B------:R-:W-:Y:S02]  /*0270*/  ISETP.NE.OR P1, PT, R0.reuse, 0x1, !P3 ;  /* 0x000000010000780c */ /* 0x040fe40005f25670 */
[----:B------:R-:W-:-:S11]  /*0280*/  ISETP.NE.OR P0, PT, R0, 0x3, !P3 ;  /* 0x000000030000780c */ /* 0x000fd60005f05670 */
[----:B------:R-:W-:Y:S05]  /*0290*/  @P1 BRA `(.L_x_5) ;  /* 0x0000000000201947 */ /* 0x000fea0003800000 */
[----:B------:R-:W3:Y:S02]  /*02a0*/  LDCU.64 UR4, c[0x0][0x348] ;  /* 0x00006900ff0477ac */ /* 0x000ee40008000a00 */
[----:B---3--:R-:W-:Y:S02]  /*02b0*/  UIADD3 UR6, UP1, UPT, UR4, 0x80, URZ ;  /* 0x0000008004067890 */ /* 0x008fe4000ff3e0ff */
[----:B------:R-:W-:Y:S02]  /*02c0*/  UIADD3 UR4, UP0, UPT, UR4, 0x180, URZ ;  /* 0x0000018004047890 */ /* 0x000fe4000ff1e0ff */
[----:B------:R-:W-:Y:S02]  /*02d0*/  UIADD3.X UR7, UPT, UPT, URZ, UR5, URZ, UP1, !UPT ;  /* 0x00000005ff077290 */ /* 0x000fe40008ffe4ff */
[----:B------:R-:W-:-:S07]  /*02e0*/  UIADD3.X UR5, UPT, UPT, URZ, UR5, URZ, UP0, !UPT ;  /* 0x00000005ff057290 */ /* 0x000fce00087fe4ff */
[----:B------:R3:W-:Y:S02]  /*02f0*/  UTMACCTL.PF [UR6] ;  /* 0x00000000060079b9 */ /* 0x0007e40008040000 */
[----:B------:R3:W-:Y:S02]  /*0300*/  UTMACCTL.PF [UR4] ;  /* 0x00000000040079b9 */ /* 0x0007e40008040000 */
[----:B---3--:R-:W-:Y:S01]  /*0310*/  NOP ;  /* 0x0000000000007918 */ /* 0x008fe20000000000 */
.L_x_5:
[----:B------:R-:W-:Y:S05]  /*0320*/  BSYNC.RECONVERGENT B0 ;  /* 0x0000000000007941 */ /* 0x000fea0003800200 */
.L_x_4:
[----:B------:R-:W-:Y:S04]  /*0330*/  BSSY.RECONVERGENT B0, `(.L_x_6) ;  /* 0x000000a000007945 */ /* 0x000fe80003800200 */
        /* <DEDUP_REMOVED lines=9> */
.L_x_7:
[----:B------:R-:W-:Y:S05]  /*03d0*/  BSYNC.RECONVERGENT B0 ;  /* 0x0000000000007941 */ /* 0x000fea0003800200 */
.L_x_6:
[----:B------:R-:W3:Y:S01]  /*03e0*/  LDCU.64 UR4, c[0x0][0x888] ;  /* 0x00011100ff0477ac */ /* 0x000ee20008000a00 */
[----:B------:R-:W-:Y:S02]  /*03f0*/  UISETP.EQ.U32.AND UP2, UPT, UR8, URZ, UPT ;  /* 0x000000ff0800728c */ /* 0x000fe4000bf42070 */
[----:B------:R-:W-:Y:S02]  /*0400*/  UPLOP3.LUT UP3, UPT, UPT, UPT, UPT, 0x80, 0x8 ;  /* 0x000000000008789c */ /* 0x000fe40003f6f070 */
[----:B---3--:R-:W-:-:S04]  /*0410*/  UISETP.NE.U32.AND UP0, UPT, UR4, URZ, UPT ;  /* 0x000000ff0400728c */ /* 0x008fc8000bf05070 */
[----:B------:R-:W-:-:S04]  /*0420*/  UISETP.NE.AND.EX UP1, UPT, UR5, URZ, UPT, UP0 ;  /* 0x000000ff0500728c */ /* 0x000fc8000bf25300 */
[----:B------:R-:W-:-:S04]  /*0430*/  UISETP.EQ.OR.EX UP4, UPT, UR9, URZ, !UP1, UP2 ;  /* 0x000000ff0900728c */ /* 0x000fc8000cf82720 */
[----:B------:R-:W-:-:S06]  /*0440*/  UP2UR UR4, UPR, URZ, 0x10 ;  /* 0x00000010ff047883 */ /* 0x000fcc0008000000 */
[----:B------:R-:W-:Y:S01]  /*0450*/  MOV R88, UR4 ;  /* 0x0000000400587c02 */ /* 0x000fe20008000f00 */
[----:B------:R-:W-:Y:S06]  /*0460*/  BRA.U !UP4, `(.L_x_8) ;  /* 0x000000010c207547 */ /* 0x000fec000b800000 */
[----:B------:R-:W-:Y:S01]  /*0470*/  UISETP.NE.U32.AND UP2, UPT, UR8, URZ, UPT ;  /* 0x000000ff0800728c */ /* 0x000fe2000bf45070 */
[----:B-----5:R-:W-:Y:S01]  /*0480*/  FSETP.NEU.AND P0, PT, R41, RZ, PT ;  /* 0x000000ff2900720b */ /* 0x020fe20003f0d000 */
[----:B------:R-:W-:Y:S02]  /*0490*/  USEL UR4, URZ, 0xffffffff, UP1 ;  /* 0xffffffffff047887 */ /* 0x000fe40008800000 */
[----:B------:R-:W-:-:S10]  /*04a0*/  UISETP.NE.AND.EX UP2, UPT, UR9, URZ, UPT, UP2 ;  /* 0x000000ff0900728c */ /* 0x000fd4000bf45320 */
[----:B------:R-:W-:Y:S01]  /*04b0*/  VOTEU.ANY UP0, P0 ;  /* 0x0000000000ff7886 */ /* 0x000fe20000000100 */
[----:B------:R-:W-:-:S04]  /*04c0*/  @!UP2 USEL UR4, URZ, 0xffffffff, UP0 ;  /* 0xffffffffff04a887 */ /* 0x000fc80008000000 */
[----:B------:R-:W-:-:S04]  /*04d0*/  ULOP3.LUT UR4, UR4, 0x1, URZ, 0xc0, !UPT ;  /* 0x0000000104047892 */ /* 0x000fc8000f8ec0ff */
[----:B------:R-:W-:-:S11]  /*04e0*/  UISETP.NE.U32.AND UP3, UPT, UR4, 0x1, UPT ;  /* 0x000000010400788c */ /* 0x000fd6000bf65070 */
.L_x_8:
[----:B-1----:R-:W1:Y:S01]  /*04f0*/  SHFL.IDX PT, R2, R86, RZ, 0x1f ;  /* 0x00001fff56027589 */ /* 0x002e6200000e0000 */
[----:B------:R-:W-:Y:S01]  /*0500*/  UISETP.NE.AND UP6, UPT, UR18, 0x2, UPT ;  /* 0x000000021200788c */ /* 0x000fe2000bfc5270 */
[----:B-1----:R-:W-:-:S13]  /*0510*/  ISETP.NE.AND P0, PT, R2, RZ, PT ;  /* 0x000000ff0200720c */ /* 0x002fda0003f05270 */
[----:B------:R-:W-:Y:S05]  /*0520*/  @P0 BRA `(.L_x_9) ;  /* 0x0000000000600947 */ /* 0x000fea0003800000 */
[----:B------:R-:W1:Y:S01]  /*0530*/  S2UR UR4, SR_CgaCtaId ;  /* 0x00000000000479c3 */ /* 0x000e620000008800 */
[----:B------:R-:W-:Y:S01]  /*0540*/  UMOV UR5, 0x400 ;  /* 0x0000040000057882 */ /* 0x000fe20000000000 */
[----:B------:R-:W-:Y:S01]  /*0550*/  UMOV UR8, 0x1 ;  /* 0x0000000100087882 */ /* 0x000fe20000000000 */
[----:B------:R-:W-:Y:S01]  /*0560*/  UMOV UR6, 0x2 ;  /* 0x0000000200067882 */ /* 0x000fe20000000000 */
[----:B------:R-:W-:-:S04]  /*0570*/  UIADD3 UR8, UPT, UPT, -UR8, 0x100000, URZ ;  /* 0x0010000008087890 */ /* 0x000fc8000fffe1ff */
[----:B------:R-:W-:Y:S02]  /*0580*/  USHF.L.U32 UR9, UR8, 0xb, URZ ;  /* 0x0000000b08097899 */ /* 0x000fe400080006ff */
[----:B------:R-:W-:Y:S02]  /*0590*/  USHF.L.U32 UR8, UR8, 0x1, URZ ;  /* 0x0000000108087899 */ /* 0x000fe400080006ff */
[----:B------:R-:W-:-:S04]  /*05a0*/  UIADD3 UR6, UPT, UPT, -UR6, 0x100000, URZ ;  /* 0x0010000006067890 */ /* 0x000fc8000fffe1ff */
[----:B------:R-:W-:Y:S02]  /*05b0*/  USHF.L.U32 UR7, UR6, 0xb, URZ ;  /* 0x0000000b06077899 */ /* 0x000fe400080006ff */
[----:B------:R-:W-:Y:S01]  /*05c0*/  USHF.L.U32 UR6, UR6, 0x1, URZ ;  /* 0x0000000106067899 */ /* 0x000fe200080006ff */
[----:B------:R-:W-:Y:S01]  /*05d0*/  ELECT P0, URZ, PT ;  /* 0x0000000000ff782f */ /* 0x000fe20003800000 */
[----:B-1----:R-:W-:Y:S01]  /*05e0*/  ULEA UR4, UR4, UR5, 0x18 ;  /* 0x0000000504047291 */ /* 0x002fe2000f8ec0ff */
[----:B------:R-:W1:Y:S11]  /*05f0*/  FENCE.VIEW.ASYNC.S ;  /* 0x00000000000073c6 */ /* 0x000e760000000000 */
[----:B-1----:R1:W3:Y:S01]  /*0600*/  SYNCS.EXCH.64 URZ, [UR4], UR8 ;  /* 0x0000000804ff75b2 */ /* 0x0022e20008000100 */
[----:B------:R1:W4:Y:S01]  /*0610*/  SYNCS.EXCH.64 URZ, [UR4+0x28], UR6 ;  /* 0x0000280604ff75b2 */ /* 0x0003220008000100 */
[----:B------:R1:W1:Y:S01]  /*0620*/  SYNCS.EXCH.64 URZ, [UR4+0x8], UR8 ;  /* 0x0000080804ff75b2 */ /* 0x0002620008000100 */
[----:B------:R1:W1:Y:S01]  /*0630*/  SYNCS.EXCH.64 URZ, [UR4+0x30], UR6 ;  /* 0x0000300604ff75b2 */ /* 0x0002620008000100 */
[----:B------:R1:W1:Y:S01]  /*0640*/  SYNCS.EXCH.64 URZ, [UR4+0x10], UR8 ;  /* 0x0000100804ff75b2 */ /* 0x0002620008000100 */
[----:B------:R1:W1:Y:S01]  /*0650*/  SYNCS.EXCH.64 URZ, [UR4+0x38], UR6 ;  /* 0x0000380604ff75b2 */ /* 0x0002620008000100 */
[----:B------:R1:W1:Y:S01]  /*0660*/  SYNCS.EXCH.64 URZ, [UR4+0x18], UR8 ;  /* 0x0000180804ff75b2 */ /* 0x0002620008000100 */
[----:B------:R1:W1:Y:S01]  /*0670*/  SYNCS.EXCH.64 URZ, [UR4+0x40], UR6 ;  /* 0x0000400604ff75b2 */ /* 0x0002620008000100 */
[----:B------:R1:W1:Y:S01]  /*0680*/  SYNCS.EXCH.64 URZ, [UR4+0x20], UR8 ;  /* 0x0000200804ff75b2 */ /* 0x0002620008000100 */
[----:B------:R1:W1:Y:S01]  /*0690*/  SYNCS.EXCH.64 URZ, [UR4+0x48], UR6 ;  /* 0x0000480604ff75b2 */ /* 0x0002620008000100 */
[----:B------:R-:W-:Y:S01]  /*06a0*/  NOP ;  /* 0x0000000000007918 */ /* 0x000fe20000000000 */
.L_x_9:
[----:B------:R-:W2:Y:S01]  /*06b0*/  SHFL.IDX PT, R2, R86, RZ, 0x1f ;  /* 0x00001fff56027589 */ /* 0x000ea200000e0000 */
[----:B------:R-:W-:Y:S01]  /*06c0*/  NOP ;  /* 0x0000000000007918 */ /* 0x000fe20000000000 */
[----:B--2---:R-:W-:-:S13]  /*06d0*/  ISETP.NE.AND P0, PT, R2, 0x1, PT ;  /* 0x000000010200780c */ /* 0x004fda0003f05270 */
[----:B------:R-:W-:Y:S05]  /*06e0*/  @P0 BRA `(.L_x_10) ;  /* 0x0000000000580947 */ /* 0x000fea0003800000 */
[----:B-1----:R-:W1:Y:S01]  /*06f0*/  S2UR UR4, SR_CgaCtaId ;  /* 0x00000000000479c3 */ /* 0x002e620000008800 */
        /* <DEDUP_REMOVED lines=12> */
[----:B-1----:R2:W1:Y:S01]  /*07c0*/  SYNCS.EXCH.64 URZ, [UR4+0x50], UR8 ;  /* 0x0000500804ff75b2 */ /* 0x0024620008000100 */
[----:B------:R2:W1:Y:S01]  /*07d0*/  SYNCS.EXCH.64 URZ, [UR4+0x70], UR6 ;  /* 0x0000700604ff75b2 */ /* 0x0004620008000100 */
[----:B------:R2:W1:Y:S01]  /*07e0*/  SYNCS.EXCH.64 URZ, [UR4+0x58], UR8 ;  /* 0x0000580804ff75b2 */ /* 0x0004620008000100 */
[----:B------:R2:W1:Y:S01]  /*07f0*/  SYNCS.EXCH.64 URZ, [UR4+0x78], UR6 ;  /* 0x0000780604ff75b2 */ /* 0x0004620008000100 */
[----:B------:R2:W1:Y:S01]  /*0800*/  SYNCS.EXCH.64 URZ, [UR4+0x60], UR8 ;  /* 0x0000600804ff75b2 */ /* 0x0004620008000100 */
[----:B------:R2:W1:Y:S01]  /*0810*/  SYNCS.EXCH.64 URZ, [UR4+0x80], UR6 ;  /* 0x0000800604ff75b2 */ /* 0x0004620008000100 */
[----:B------:R2:W1:Y:S01]  /*0820*/  SYNCS.EXCH.64 URZ, [UR4+0x68], UR8 ;  /* 0x0000680804ff75b2 */ /* 0x0004620008000100 */
[----:B------:R2:W1:Y:S02]  /*0830*/  SYNCS.EXCH.64 URZ, [UR4+0x88], UR6 ;  /* 0x0000880604ff75b2 */ /* 0x0004640008000100 */
[----:B--2---:R-:W-:Y:S01]  /*0840*/  NOP ;  /* 0x0000000000007918 */ /* 0x004fe20000000000 */
.L_x_10:
[----:B------:R-:W2:Y:S01]  /*0850*/  SHFL.IDX PT, R2, R86, RZ, 0x1f ;  /* 0x00001fff56027589 */ /* 0x000ea200000e0000 */
[----:B------:R-:W-:Y:S01]  /*0860*/  NOP ;  /* 0x0000000000007918 */ /* 0x000fe20000000000 */
[----:B--2---:R-:W-:-:S13]  /*0870*/  ISETP.NE.AND P0, PT, R2, 0x3, PT ;  /* 0x000000030200780c */ /* 0x004fda0003f05270 */
[----:B------:R-:W-:Y:S05]  /*0880*/  @P0 BRA `(.L_x_11) ;  /* 0x0000000000300947 */ /* 0x000fea0003800000 */
[----:B-1----:R-:W1:Y:S01]  /*0890*/  S2UR UR4, SR_CgaCtaId ;  /* 0x00000000000479c3 */ /* 0x002e620000008800 */
[----:B------:R-:W-:Y:S01]  /*08a0*/  UMOV UR6, 0x400 ;  /* 0x0000040000067882 */ /* 0x000fe20000000000 */
[----:B------:R-:W-:Y:S01]  /*08b0*/  UMOV UR5, 0x20 ;  /* 0x0000002000057882 */ /* 0x000fe20000000000 */
[----:B------:R-:W-:Y:S01]  /*08c0*/  ELECT P0, URZ, PT ;  /* 0x0000000000ff782f */ /* 0x000fe20003800000 */
[----:B-1----:R-:W-:Y:S02]  /*08d0*/  ULEA UR6, UR4, UR6, 0x18 ;  /* 0x0000000604067291 */ /* 0x002fe4000f8ec0ff */
[----:B------:R-:W-:-:S04]  /*08e0*/  UIADD3 UR4, UPT, UPT, -UR5, 0x100000, URZ ;  /* 0x0010000005047890 */ /* 0x000fc8000fffe1ff */
[----:B------:R-:W-:Y:S02]  /*08f0*/  USHF.L.U32 UR5, UR4, 0xb, URZ ;  /* 0x0000000b04057899 */ /* 0x000fe400080006ff */
[----:B------:R-:W-:Y:S01]  /*0900*/  USHF.L.U32 UR4, UR4, 0x1, URZ ;  /* 0x0000000104047899 */ /* 0x000fe200080006ff */
[----:B------:R-:W1:Y:S11]  /*0910*/  FENCE.VIEW.ASYNC.S ;  /* 0x00000000000073c6 */ /* 0x000e760000000000 */
[----:B-1----:R2:W1:Y:S01]  /*0920*/  SYNCS.EXCH.64 URZ, [UR6+0x90], UR4 ;  /* 0x0000900406ff75b2 */ /* 0x0024620008000100 */
[----:B------:R2:W1:Y:S02]  /*0930*/  SYNCS.EXCH.64 URZ, [UR6+0x98], UR4 ;  /* 0x0000980406ff75b2 */ /* 0x0004640008000100 */
[----:B--2---:R-:W-:Y:S01]  /*0940*/  NOP ;  /* 0x0000000000007918 */ /* 0x004fe20000000000 */
.L_x_11:
[----:B------:R-:W2:Y:S01]  /*0950*/  SHFL.IDX PT, R2, R86, RZ, 0x1f ;  /* 0x00001fff56027589 */ /* 0x000ea200000e0000 */
[----:B------:R-:W-:Y:S01]  /*0960*/  NOP ;  /* 0x0000000000007918 */ /* 0x000fe20000000000 */
[----:B--2---:R-:W-:-:S13]  /*0970*/  ISETP.NE.AND P0, PT, R2, 0x4, PT ;  /* 0x000000040200780c */ /* 0x004fda0003f05270 */
[----:B------:R-:W-:Y:S05]  /*0980*/  @P0 BRA `(.L_x_12) ;  /* 0x00000000004c0947 */ /* 0x000fea0003800000 */
[----:B-1----:R-:W1:Y:S01]  /*0990*/  S2UR UR6, SR_CgaCtaId ;  /* 0x00000000000679c3 */ /* 0x002e620000008800 */
[----:B------:R-:W-:Y:S01]  /*09a0*/  UMOV UR4, 0x1e0 ;  /* 0x000001e000047882 */ /* 0x000fe20000000000 */
[----:B------:R-:W-:Y:S01]  /*09b0*/  UMOV UR5, 0x400 ;  /* 0x0000040000057882 */ /* 0x000fe20000000000 */
[----:B------:R-:W-:Y:S01]  /*09c0*/  USEL UR4, UR4, 0x1a0, UP3 ;  /* 0x000001a004047887 */ /* 0x000fe20009800000 */
[----:B------:R-:W-:Y:S01]  /*09d0*/  UMOV UR8, 0x1 ;  /* 0x0000000100087882 */ /* 0x000fe20000000000 */
[----:B------:R-:W-:Y:S01]  /*09e0*/  ELECT P0, URZ, PT ;  /* 0x0000000000ff782f */ /* 0x000fe20003800000 */
[----:B------:R-:W-:-:S04]  /*09f0*/  UIADD3 UR8, UPT, UPT, -UR8, 0x100000, URZ ;  /* 0x0010000008087890 */ /* 0x000fc8000fffe1ff */
[----:B------:R-:W-:Y:S02]  /*0a00*/  USHF.L.U32 UR9, UR8, 0xb, URZ ;  /* 0x0000000b08097899 */ /* 0x000fe400080006ff */
[----:B------:R-:W-:Y:S02]  /*0a10*/  USHF.L.U32 UR8, UR8, 0x1, URZ ;  /* 0x0000000108087899 */ /* 0x000fe400080006ff */
[----:B-1----:R-:W-:Y:S02]  /*0a20*/  ULEA UR6, UR6, UR5, 0x18 ;  /* 0x0000000506067291 */ /* 0x002fe4000f8ec0ff */
[----:B------:R-:W-:-:S04]  /*0a30*/  UIADD3 UR4, UPT, UPT, -UR4, 0x100000, URZ ;  /* 0x0010000004047890 */ /* 0x000fc8000fffe1ff */
[----:B------:R-:W-:Y:S02]  /*0a40*/  USHF.L.U32 UR5, UR4, 0xb, URZ ;  /* 0x0000000b04057899 */ /* 0x000fe400080006ff */
[----:B------:R-:W-:Y:S01]  /*0a50*/  USHF.L.U32 UR4, UR4, 0x1, URZ ;  /* 0x0000000104047899 */ /* 0x000fe200080006ff */
[----:B------:R-:W1:Y:S03]  /*0a60*/  FENCE.VIEW.ASYNC.S ;  /* 0x00000000000073c6 */ /* 0x000e660000000000 */
[----:B-1----:R2:W1:Y:S08]  /*0a70*/  SYNCS.EXCH.64 URZ, [UR6+0xa0], UR8 ;  /* 0x0000a00806ff75b2 */ /* 0x0024700008000100 */
[----:B------:R2:W1:Y:S01]  /*0a80*/  SYNCS.EXCH.64 URZ, [UR6+0xb0], UR4 ;  /* 0x0000b00406ff75b2 */ /* 0x0004620008000100 */
[----:B------:R2:W1:Y:S01]  /*0a90*/  SYNCS.EXCH.64 URZ, [UR6+0xa8], UR8 ;  /* 0x0000a80806ff75b2 */ /* 0x0004620008000100 */
[----:B------:R2:W1:Y:S02]  /*0aa0*/  SYNCS.EXCH.64 URZ, [UR6+0xb8], UR4 ;  /* 0x0000b80406ff75b2 */ /* 0x0004640008000100 */
[----:B--2---:R-:W-:Y:S01]  /*0ab0*/  NOP ;  /* 0x0000000000007918 */ /* 0x004fe20000000000 */
.L_x_12:
        /* <DEDUP_REMOVED lines=26> */
.L_x_13:
[----:B------:R-:W2:Y:S01]  /*0c60*/  SHFL.IDX PT, R2, R86, RZ, 0x1f ;  /* 0x00001fff56027589 */ /* 0x000ea200000e0000 */
[----:B------:R-:W-:Y:S01]  /*0c70*/  NOP ;  /* 0x0000000000007918 */ /* 0x000fe20000000000 */
[----:B--2---:R-:W-:-:S13]  /*0c80*/  ISETP.NE.AND P0, PT, R2, 0x3, PT ;  /* 0x000000030200780c */ /* 0x004fda0003f05270 */
[----:B------:R-:W-:Y:S05]  /*0c90*/  @P0 BRA `(.L_x_14) ;  /* 0x0000000000380947 */ /* 0x000fea0003800000 */
[----:B------:R-:W2:Y:S01]  /*0ca0*/  S2UR UR5, SR_CgaCtaId ;  /* 0x00000000000579c3 */ /* 0x000ea20000008800 */
[----:B-1----:R-:W-:Y:S01]  /*0cb0*/  UMOV UR4, 0x400 ;  /* 0x0000040000047882 */ /* 0x002fe20000000000 */
[----:B------:R-:W-:Y:S01]  /*0cc0*/  UMOV UR6, 0x20 ;  /* 0x0000002000067882 */ /* 0x000fe20000000000 */
[----:B------:R-:W-:Y:S01]  /*0cd0*/  ELECT P0, URZ, PT ;  /* 0x0000000000ff782f */ /* 0x000fe20003800000 */
[----:B------:R-:W-:-:S04]  /*0ce0*/  UIADD3 UR6, UPT, UPT, -UR6, 0x100000, URZ ;  /* 0x0010000006067890 */ /* 0x000fc8000fffe1ff */
[----:B------:R-:W-:Y:S02]  /*0cf0*/  USHF.L.U32 UR7, UR6, 0xb, URZ ;  /* 0x0000000b06077899 */ /* 0x000fe400080006ff */
[----:B------:R-:W-:Y:S02]  /*0d00*/  USHF.L.U32 UR6, UR6, 0x1, URZ ;  /* 0x0000000106067899 */ /* 0x000fe400080006ff */
[----:B--2---:R-:W-:Y:S01]  /*0d10*/  ULEA UR4, UR5, UR4, 0x18 ;  /* 0x0000000405047291 */ /* 0x004fe2000f8ec0ff */
[----:B------:R-:W1:Y:S11]  /*0d20*/  FENCE.VIEW.ASYNC.S ;  /* 0x00000000000073c6 */ /* 0x000e760000000000 */
[----:B-1----:R2:W1:Y:S01]  /*0d30*/  SYNCS.EXCH.64 URZ, [UR4+0x100], UR6 ;  /* 0x0001000604ff75b2 */ /* 0x0024620008000100 */
[----:B------:R2:W1:Y:S01]  /*0d40*/  SYNCS.EXCH.64 URZ, [UR4+0x110], UR6 ;  /* 0x0001100604ff75b2 */ /* 0x0004620008000100 */
[----:B------:R2:W1:Y:S01]  /*0d50*/  SYNCS.EXCH.64 URZ, [UR4+0x108], UR6 ;  /* 0x0001080604ff75b2 */ /* 0x0004620008000100 */
[----:B------:R2:W1:Y:S02]  /*0d60*/  SYNCS.EXCH.64 URZ, [UR4+0x118], UR6 ;  /* 0x0001180604ff75b2 */ /* 0x0004640008000100 */
[----:B--2---:R-:W-:Y:S01]  /*0d70*/  NOP ;  /* 0x0000000000007918 */ /* 0x004fe20000000000 */
.L_x_14:
[----:B-1----:R-:W1:Y:S01]  /*0d80*/  LDCU UR4, c[0x0][0x36c] ;  /* 0x00006d80ff0477ac */ /* 0x002e620008000800 */
[----:B------:R-:W-:Y:S01]  /*0d90*/  ISETP.NE.OR P3, PT, R0, 0x2, !P3 ;  /* 0x000000020000780c */ /* 0x000fe20005f65670 */
[----:B------:R-:W-:Y:S01]  /*0da0*/  NOP ;  /* 0x0000000000007918 */ /* 0x000fe20000000000 */
[----:B------:R-:W-:Y:S01]  /*0db0*/  LOP3.LUT R0, R95, 0x1f, RZ, 0xc0, !PT ;  /* 0x0000001f5f007812 */ /* 0x000fe200078ec0ff */
[----:B------:R-:W-:Y:S02]  /*0dc0*/  UISETP.NE.AND UP4, UPT, UR18, URZ, UPT ;  /* 0x000000ff1200728c */ /* 0x000fe4000bf85270 */
[----:B-1----:R-:W-:-:S09]  /*0dd0*/  UISETP.EQ.U32.AND UP5, UPT, UR4, 0x1, UPT ;  /* 0x000000010400788c */ /* 0x002fd2000bfa2070 */
[----:B------:R-:W-:Y:S05]  /*0de0*/  BRA.U !UP5, `(.L_x_15) ;  /* 0x000000010d087547 */ /* 0x000fea000b800000 */
[----:B---34-:R-:W-:Y:S01]  /*0df0*/  UCGABAR_ARV ;  /* 0x00000000000079c7 */ /* 0x018fe20008000000 */
[----:B------:R-:W-:Y:S05]  /*0e00*/  BRA `(.L_x_16) ;  /* 0x0000000000047947 */ /* 0x000fea0003800000 */
.L_x_15:
[----:B---34-:R-:W-:Y:S01]  /*0e10*/  NOP ;  /* 0x0000000000007918 */ /* 0x018fe20000000000 */
.L_x_16:
[----:B------:R-:W1:Y:S01]  /*0e20*/  S2UR UR30, SR_CTAID.X ;  /* 0x00000000001e79c3 */ /* 0x000e620000002500 */
[----:B------:R-:W-:-:S05]  /*0e30*/  CS2R.32 R87, SR_CgaSize ;  /* 0x0000000000577805 */ /* 0x000fca0000008a00 */
[----:B------:R-:W-:-:S05]  /*0e40*/  IMAD R87, R87, -0xa0, RZ ;  /* 0xffffff6057577824 */ /* 0x000fca00078e02ff */
[----:B------:R-:W-:-:S14]  /*0e50*/  R2UR UR5, R87 ;  /* 0x00000000570572ca */ /* 0x000fdc00000e0000 */
[----:B------:R-:W2:Y:S01]  /*0e60*/  LDCU UR5, c[0x0][UR5+0x2b0] ;  /* 0x00005600050577ac */ /* 0x000ea20008000800 */
[----:B------:R-:W-:-:S05]  /*0e70*/  CS2R.32 R87, SR_CgaSize ;  /* 0x0000000000577805 */ /* 0x000fca0000008a00 */
[----:B------:R-:W-:-:S05]  /*0e80*/  IMAD R87, R87, -0xa0, RZ ;  /* 0xffffff6057577824 */ /* 0x000fca00078e02ff */
[----:B------:R-:W-:-:S14]  /*0e90*/  R2UR UR4, R87 ;  /* 0x00000000570472ca */ /* 0x000fdc00000e0000 */
[----:B------:R-:W3:Y:S01]  /*0ea0*/  LDCU UR4, c[0x0][UR4+0x2b4] ;  /* 0x00005680040477ac */ /* 0x000ee20008000800 */
[----:B------:R-:W4:Y:S01]  /*0eb0*/  S2UR UR31, SR_CTAID.Y ;  /* 0x00000000001f79c3 */ /* 0x000f220000002600 */
[----:B------:R-:W-:-:S05]  /*0ec0*/  CS2R.32 R87, SR_CgaSize ;  /* 0x0000000000577805 */ /* 0x000fca0000008a00 */
[----:B------:R-:W-:-:S05]  /*0ed0*/  IMAD R87, R87, -0xa0, RZ ;  /* 0xffffff6057577824 */ /* 0x000fca00078e02ff */
[----:B------:R-:W-:-:S14]  /*0ee0*/  R2UR UR7, R87 ;  /* 0x00000000570772ca */ /* 0x000fdc00000e0000 */
[----:B------:R-:W3:Y:S01]  /*0ef0*/  LDCU UR7, c[0x0][UR7+0x2a0] ;  /* 0x00005400070777ac */ /* 0x000ee20008000800 */
[----:B------:R-:W-:-:S05]  /*0f00*/  CS2R.32 R87, SR_CgaSize ;  /* 0x0000000000577805 */ /* 0x000fca0000008a00 */
[----:B------:R-:W-:-:S05]  /*0f10*/  IMAD R87, R87, -0xa0, RZ ;  /* 0xffffff6057577824 */ /* 0x000fca00078e02ff */
[----:B------:R-:W-:-:S14]  /*0f20*/  R2UR UR59, R87 ;  /* 0x00000000573b72ca */ /* 0x000fdc00000e0000 */
[----:B------:R-:W3:Y:S01]  /*0f30*/  LDCU UR59, c[0x0][UR59+0x2a4] ;  /* 0x000054803b3b77ac */ /* 0x000ee20008000800 */
[----:B------:R-:W3:Y:S01]  /*0f40*/  S2UR UR8, SR_CgaCtaId ;  /* 0x00000000000879c3 */ /* 0x000ee20000008800 */
[----:B------:R-:W3:Y:S01]  /*0f50*/  LDCU UR19, c[0x0][0xb24] ;  /* 0x00016480ff1377ac */ /* 0x000ee20008000800 */
[----:B------:R-:W3:Y:S01]  /*0f60*/  LDCU UR42, c[0x0][0xb24] ;  /* 0x00016480ff2a77ac */ /* 0x000ee20008000800 */
[----:B-1----:R-:W-:Y:S01]  /*0f70*/  I2FP.F32.U32 R3, UR30 ;  /* 0x0000001e00037c45 */ /* 0x002fe20008201000 */
[----:B------:R-:W1:Y:S04]  /*0f80*/  LDCU UR22, c[0x0][0xb30] ;  /* 0x00016600ff1677ac */ /* 0x000e680008000800 */
[----:B--2---:R-:W-:Y:S01]  /*0f90*/  FMUL R3, R3, UR5 ;  /* 0x0000000503037c20 */ /* 0x004fe20008400000 */
[----:B----4-:R-:W-:-:S05]  /*0fa0*/  I2FP.F32.U32 R2, UR31 ;  /* 0x0000001f00027c45 */ /* 0x010fca0008201000 */
[----:B------:R-:W2:Y:S01]  /*0fb0*/  F2I.U32.TRUNC.NTZ R3, R3 ;  /* 0x0000000300037305 */ /* 0x000ea2000020f000 */
[----:B---3--:R-:W-:Y:S01]  /*0fc0*/  FMUL R2, R2, UR4 ;  /* 0x0000000402027c20 */ /* 0x008fe20008400000 */
[----:B------:R-:W-:-:S06]  /*0fd0*/  USHF.L.U32 UR28, UR8, 0xd, URZ ;  /* 0x0000000d081c7899 */ /* 0x000fcc00080006ff */
[----:B------:R-:W3:Y:S01]  /*0fe0*/  F2I.U32.TRUNC.NTZ R2, R2 ;  /* 0x0000000200027305 */ /* 0x000ee2000020f000 */
[----:B------:R-:W-:Y:S01]  /*0ff0*/  ULOP3.LUT UR28, UR28, 0x2000, URZ, 0xc0, !UPT ;  /* 0x000020001c1c7892 */ /* 0x000fe2000f8ec0ff */
[----:B--2---:R-:W-:Y:S02]  /*1000*/  R2UR UR4, R3 ;  /* 0x00000000030472ca */ /* 0x004fe400000e0000 */
[----:B---3--:R-:W-:Y:S02]  /*1010*/  R2UR UR6, R2 ;  /* 0x00000000020672ca */ /* 0x008fe400000e0000 */
[----:B------:R-:W-:-:S09]  /*1020*/  PRMT R2, RZ, 0x7610, R2 ;  /* 0x00007610ff027816 */ /* 0x000fd20000000002 */
[----:B------:R-:W-:-:S04]  /*1030*/  UIADD3 UR5, UPT, UPT, -UR4, URZ, URZ ;  /* 0x000000ff04057290 */ /* 0x000fc8000fffe1ff */
[----:B------:R-:W-:Y:S02]  /*1040*/  UIMAD UR5, UR7, UR5, UR30 ;  /* 0x00000005070572a4 */ /* 0x000fe4000f8e021e */
[----:B------:R-:W-:-:S04]  /*1050*/  UIADD3 UR4, UPT, UPT, -UR6, URZ, URZ ;  /* 0x000000ff06047290 */ /* 0x000fc8000fffe1ff */
[----:B------:R-:W-:Y:S01]  /*1060*/  IMAD.U32 R87, RZ, RZ, UR5 ;  /* 0x00000005ff577e24 */ /* 0x000fe2000f8e00ff */
[----:B------:R-:W-:Y:S01]  /*1070*/  UIMAD UR59, UR59, UR4, UR31 ;  /* 0x000000043b3b72a4 */ /* 0x000fe2000f8e021f */
[----:B-1----:R-:W-:Y:S11]  /*1080*/  BRA.U UP4, `(.L_x_17) ;  /* 0x0000000104287547 */ /* 0x002ff6000b800000 */
[----:B------:R-:W-:Y:S01]  /*1090*/  R2UR UR6, R87 ;  /* 0x00000000570672ca */ /* 0x000fe200000e0000 */
[----:B------:R-:W-:-:S12]  /*10a0*/  UISETP.NE.AND UP0, UPT, UR59, URZ, UPT ;  /* 0x000000ff3b00728c */ /* 0x000fd8000bf05270 */
[----:B------:R-:W-:-:S04]  /*10b0*/  UISETP.EQ.OR UP0, UPT, UR6, URZ, !UP0 ;  /* 0x000000ff0600728c */ /* 0x000fc8000c702670 */
[----:B------:R-:W-:Y:S02]  /*10c0*/  USEL UR5, URZ, 0x1, !UP0 ;  /* 0x00000001ff057887 */ /* 0x000fe4000c000000 */
[----:B------:R-:W-:-:S04]  /*10d0*/  UISETP.NE.AND UP0, UPT, UR59, URZ, UPT ;  /* 0x000000ff3b00728c */ /* 0x000fc8000bf05270 */
[----:B------:R-:W-:Y:S02]  /*10e0*/  USEL UR4, URZ, 0x2, UP0 ;  /* 0x00000002ff047887 */ /* 0x000fe40008000000 */
[----:B------:R-:W-:-:S04]  /*10f0*/  UISETP.NE.AND UP0, UPT, UR6, 0x1, UPT ;  /* 0x000000010600788c */ /* 0x000fc8000bf05270 */
[----:B------:R-:W-:-:S04]  /*1100*/  USEL UR4, UR4, 0x2, UP0 ;  /* 0x0000000204047887 */ /* 0x000fc80008000000 */
[----:B------:R-:W-:-:S06]  /*1110*/  UIADD3 UR4, UPT, UPT, UR5, UR4, URZ ;  /* 0x0000000405047290 */ /* 0x000fcc000fffe0ff */
[----:B------:R-:W-:-:S07]  /*1120*/  MOV R2, UR4 ;  /* 0x0000000400027c02 */ /* 0x000fce0008000f00 */
.L_x_17:
[----:B------:R-:W1:Y:S01]  /*1130*/  S2UR UR36, SR_CTAID.Z ;  /* 0x00000000002479c3 */ /* 0x000e620000002700 */
[----:B------:R-:W-:-:S09]  /*1140*/  UISETP.GE.AND UP0, UPT, UR19, 0x1, UPT ;  /* 0x000000011300788c */ /* 0x000fd2000bf06270 */
[----:B------:R-:W-:Y:S05]  /*1150*/  BRA.U !UP0, `(.L_x_18) ;  /* 0x0000000108d47547 */ /* 0x000fea000b800000 */
[----:B------:R-:W2:Y:S01]  /*1160*/  LDCU.128 UR12, c[0x0][0xb10] ;  /* 0x00016200ff0c77ac */ /* 0x000ea20008000c00 */
[----:B------:R-:W3:Y:S01]  /*1170*/  LDCU UR20, c[0x0][0xb0c] ;  /* 0x00016180ff1477ac */ /* 0x000ee20008000800 */
[----:B------:R-:W4:Y:S01]  /*1180*/  LDCU UR6, c[0x0][0x370] ;  /* 0x00006e00ff0677ac */ /* 0x000f220008000800 */
[----:B------:R-:W1:Y:S01]  /*1190*/  LDCU UR7, c[0x0][0x374] ;  /* 0x00006e80ff0777ac */ /* 0x000e620008000800 */
[----:B------:R-:W1:Y:S01]  /*11a0*/  LDCU UR21, c[0x0][0xb20] ;  /* 0x00016400ff1577ac */ /* 0x000e620008000800 */
[----:B--2---:R-:W-:Y:S02]  /*11b0*/  UIMAD.WIDE.U32 UR4, UR30, UR12, URZ ;  /* 0x0000000c1e0472a5 */ /* 0x004fe4000f8e00ff */
[----:B---3--:R-:W-:Y:S01]  /*11c0*/  UISETP.NE.AND UP0, UPT, UR20, 0x1, UPT ;  /* 0x000000011400788c */ /* 0x008fe2000bf05270 */
[----:B------:R-:W2:Y:S01]  /*11d0*/  LDCU.64 UR8, c[0x0][0xb28] ;  /* 0x00016500ff0877ac */ /* 0x000ea20008000a00 */
[----:B----4-:R-:W-:-:S03]  /*11e0*/  UIMAD.WIDE.U32 UR10, UR6, UR12, URZ ;  /* 0x0000000c060a72a5 */ /* 0x010fc6000f8e00ff */
[----:B------:R-:W-:Y:S01]  /*11f0*/  UMOV UR4, UR5 ;  /* 0x0000000500047c82 */ /* 0x000fe20008000000 */
[----:B------:R-:W-:Y:S02]  /*1200*/  UISETP.NE.AND UP2, UPT, UR19, 0x1, UPT ;  /* 0x000000011300788c */ /* 0x000fe4000bf45270 */
[----:B------:R-:W-:Y:S01]  /*1210*/  USHF.R.U32.HI UR4, URZ, UR13, UR4 ;  /* 0x0000000dff047299 */ /* 0x000fe20008011604 */
[----:B------:R-:W-:Y:S01]  /*1220*/  UMOV UR10, UR11 ;  /* 0x0000000b000a7c82 */ /* 0x000fe20008000000 */
[----:B------:R-:W-:Y:S02]  /*1230*/  UIMAD.WIDE.U32 UR16, UR31, UR15, URZ ;  /* 0x0000000f1f1072a5 */ /* 0x000fe4000f8e00ff */
[----:B------:R-:W-:Y:S02]  /*1240*/  USEL UR5, UR30, UR4, !UP0 ;  /* 0x000000041e057287 */ /* 0x000fe4000c000000 */
[----:B------:R-:W-:Y:S02]  /*1250*/  @UP0 USHF.R.U32.HI UR6, URZ, UR13, UR10 ;  /* 0x0000000dff060299 */ /* 0x000fe4000801160a */
[----:B------:R-:W-:-:S02]  /*1260*/  UISETP.NE.AND UP0, UPT, UR14, 0x1, UPT ;  /* 0x000000010e00788c */ /* 0x000fc4000bf05270 */
[----:B-1----:R-:W-:Y:S02]  /*1270*/  UIMAD.WIDE.U32 UR10, UR7, UR15, URZ ;  /* 0x0000000f070a72a5 */ /* 0x002fe4000f8e00ff */
[----:B--2---:R-:W-:Y:S01]  /*1280*/  UIMAD.WIDE.U32 UR12, UR6, UR8, URZ ;  /* 0x00000008060c72a5 */ /* 0x004fe2000f8e00ff */
[----:B------:R-:W-:Y:S02]  /*1290*/  UMOV UR4, UR17 ;  /* 0x0000001100047c82 */ /* 0x000fe40008000000 */
[----:B------:R-:W-:Y:S02]  /*12a0*/  USHF.R.U32.HI UR4, URZ, UR21, UR4 ;  /* 0x00000015ff047299 */ /* 0x000fe40008011604 */
[----:B------:R-:W-:Y:S02]  /*12b0*/  UMOV UR10, UR11 ;  /* 0x0000000b000a7c82 */ /* 0x000fe40008000000 */
[----:B------:R-:W-:Y:S01]  /*12c0*/  UMOV UR12, UR13 ;  /* 0x0000000d000c7c82 */ /* 0x000fe20008000000 */
[----:B------:R-:W-:-:S02]  /*12d0*/  @UP0 USHF.R.U32.HI UR7, URZ, UR21, UR10 ;  /* 0x00000015ff070299 */ /* 0x000fc4000801160a */
[----:B------:R-:W-:Y:S02]  /*12e0*/  USEL UR4, UR31, UR4, !UP0 ;  /* 0x000000041f047287 */ /* 0x000fe4000c000000 */
[----:B------:R-:W-:Y:S02]  /*12f0*/  UIMAD.WIDE.U32 UR10, UR7, UR8, URZ ;  /* 0x00000008070a72a5 */ /* 0x000fe4000f8e00ff */
[----:B------:R-:W-:Y:S02]  /*1300*/  @UP2 USHF.R.U32.HI UR6, URZ, UR9, UR12 ;  /* 0x00000009ff062299 */ /* 0x000fe4000801160c */
[----:B------:R-:W-:-:S03]  /*1310*/  UIMAD.WIDE.U32 UR12, UR4, UR8, URZ ;  /* 0x00000008040c72a5 */ /* 0x000fc6000f8e00ff */
[----:B------:R-:W-:Y:S02]  /*1320*/  UMOV UR10, UR11 ;  /* 0x0000000b000a7c82 */ /* 0x000fe40008000000 */
[----:B------:R-:W-:Y:S02]  /*1330*/  @UP2 USHF.R.U32.HI UR7, URZ, UR9, UR10 ;  /* 0x00000009ff072299 */ /* 0x000fe4000801160a */
[----:B------:R-:W-:Y:S02]  /*1340*/  UIMAD UR10, UR6, UR19, URZ ;  /* 0x00000013060a72a4 */ /* 0x000fe4000f8e02ff */
[----:B------:R-:W-:-:S04]  /*1350*/  UIMAD UR7, UR7, UR19, URZ ;  /* 0x00000013070772a4 */ /* 0x000fc8000f8e02ff */
[----:B------:R-:W-:-:S03]  /*1360*/  UISETP.GE.AND UP0, UPT, UR4, UR7, UPT ;  /* 0x000000070400728c */ /* 0x000fc6000bf06270 */
[----:B------:R-:W-:Y:S01]  /*1370*/  UMOV UR7, UR13 ;  /* 0x0000000d00077c82 */ /* 0x000fe20008000000 */
[----:B------:R-:W-:Y:S02]  /*1380*/  UISETP.GE.OR UP0, UPT, UR5, UR10, UP0 ;  /* 0x0000000a0500728c */ /* 0x000fe40008706670 */
[----:B------:R-:W-:Y:S02]  /*1390*/  UIMAD.WIDE.U32 UR10, UR5, UR8, URZ ;  /* 0x00000008050a72a5 */ /* 0x000fe4000f8e00ff */
[----:B------:R-:W-:Y:S02]  /*13a0*/  USHF.R.U32.HI UR7, URZ, UR9, UR7 ;  /* 0x00000009ff077299 */ /* 0x000fe40008011607 */
[----:B------:R-:W-:Y:S02]  /*13b0*/  UIADD3 UR10, UPT, UPT, -UR4, URZ, URZ ;  /* 0x000000ff040a7290 */ /* 0x000fe4000fffe1ff */
[----:B------:R-:W-:Y:S02]  /*13c0*/  USEL UR7, UR4, UR7, !UP2 ;  /* 0x0000000704077287 */ /* 0x000fe4000d000000 */
[----:B------:R-:W-:Y:S01]  /*13d0*/  UIMAD UR10, UR14, UR10, UR31 ;  /* 0x0000000a0e0a72a4 */ /* 0x000fe2000f8e021f */
[----:B------:R-:W-:Y:S01]  /*13e0*/  @!UP0 UMOV UR8, UR11 ;  /* 0x0000000b00088c82 */ /* 0x000fe20008000000 */
[----:B------:R-:W-:-:S02]  /*13f0*/  UIADD3 UR11, UPT, UPT, -UR5, URZ, URZ ;  /* 0x000000ff050b7290 */ /* 0x000fc4000fffe1ff */
[----:B------:R-:W-:Y:S02]  /*1400*/  @!UP0 USHF.R.U32.HI UR8, URZ, UR9, UR8 ;  /* 0x00000009ff088299 */ /* 0x000fe40008011608 */
[----:B------:R-:W-:Y:S02]  /*1410*/  UIADD3 UR9, UPT, UPT, -UR7, URZ, URZ ;  /* 0x000000ff07097290 */ /* 0x000fe4000fffe1ff */
[----:B------:R-:W-:Y:S02]  /*1420*/  @!UP0 USEL UR8, UR5, UR8, !UP2 ;  /* 0x0000000805088287 */ /* 0x000fe4000d000000 */
[----:B------:R-:W-:Y:S02]  /*1430*/  UIMAD UR9, UR19, UR9, UR4 ;  /* 0x00000009130972a4 */ /* 0x000fe4000f8e0204 */
[----:B------:R-:W-:Y:S02]  /*1440*/  @!UP0 UIADD3 UR7, UPT, UPT, UR7, -UR8, URZ ;  /* 0x8000000807078290 */ /* 0x000fe4000fffe0ff */
[----:B------:R-:W-:-:S02]  /*1450*/  @!UP0 UIMAD UR6, UR9, UR6, UR8 ;  /* 0x00000006090682a4 */ /* 0x000fc4000f8e0208 */
[----:B------:R-:W-:Y:S02]  /*1460*/  @!UP0 UIMAD UR4, UR7, UR19, UR5 ;  /* 0x00000013070482a4 */ /* 0x000fe4000f8e0205 */
[----:B------:R-:W-:Y:S02]  /*1470*/  UIMAD UR30, UR20, UR11, UR30 ;  /* 0x0000000b141e72a4 */ /* 0x000fe4000f8e021e */
[----:B------:R-:W-:Y:S01]  /*1480*/  UIMAD UR31, UR4, UR14, UR10 ;  /* 0x0000000e041f72a4 */ /* 0x000fe2000f8e020a */
[----:B------:R-:W-:Y:S02]  /*1490*/  @!UP0 UMOV UR5, UR6 ;  /* 0x0000000600058c82 */ /* 0x000fe40008000000 */
[----:B------:R-:W-:-:S12]  /*14a0*/  UIMAD UR30, UR5, UR20, UR30 ;  /* 0x00000014051e72a4 */ /* 0x000fd8000f8e021e */
.L_x_18:
[----:B------:R-:W-:-:S09]  /*14b0*/  UISETP.NE.AND UP0, UPT, UR22, 0x1, UPT ;  /* 0x000000011600788c */ /* 0x000fd2000bf05270 */
[----:B------:R-:W-:Y:S05]  /*14c0*/  BRA.U UP0, `(.L_x_19) ;  /* 0x0000000100407547 */ /* 0x000fea000b800000 */
[----:B------:R-:W2:Y:S01]  /*14d0*/  LDCU.128 UR8, c[0x0][0xb10] ;  /* 0x00016200ff0877ac */ /* 0x000ea20008000c00 */
[----:B------:R-:W3:Y:S01]  /*14e0*/  LDCU UR12, c[0x0][0xb0c] ;  /* 0x00016180ff0c77ac */ /* 0x000ee20008000800 */
[----:B------:R-:W4:Y:S01]  /*14f0*/  LDCU UR13, c[0x0][0xb20] ;  /* 0x00016400ff0d77ac */ /* 0x000f220008000800 */
[----:B--2---:R-:W-:Y:S02]  /*1500*/  UIMAD.WIDE.U32 UR4, UR30, UR8, URZ ;  /* 0x000000081e0472a5 */ /* 0x004fe4000f8e00ff */
[----:B------:R-:W-:Y:S02]  /*1510*/  UIMAD.WIDE.U32 UR6, UR31, UR11, URZ ;  /* 0x0000000b1f0672a5 */ /* 0x000fe4000f8e00ff */
[----:B---3--:R-:W-:Y:S02]  /*1520*/  UISETP.NE.AND UP0, UPT, UR12, 0x1, UPT ;  /* 0x000000010c00788c */ /* 0x008fe4000bf05270 */
[----:B------:R-:W-:-:S03]  /*1530*/  USHF.R.U32.HI UR5, URZ, UR9, UR5 ;  /* 0x00000009ff057299 */ /* 0x000fc60008011605 */
[----:B------:R-:W-:Y:S01]  /*1540*/  UMOV UR4, UR7 ;  /* 0x0000000700047c82 */ /* 0x000fe20008000000 */
[----:B------:R-:W-:Y:S02]  /*1550*/  USEL UR5, UR30, UR5, !UP0 ;  /* 0x000000051e057287 */ /* 0x000fe4000c000000 */
[----:B------:R-:W-:Y:S02]  /*1560*/  UISETP.NE.AND UP0, UPT, UR10, 0x1, UPT ;  /* 0x000000010a00788c */ /* 0x000fe4000bf05270 */
[----:B----4-:R-:W-:-:S04]  /*1570*/  USHF.R.U32.HI UR4, URZ, UR13, UR4 ;  /* 0x0000000dff047299 */ /* 0x010fc80008011604 */
[----:B------:R-:W-:-:S04]  /*1580*/  USEL UR4, UR31, UR4, !UP0 ;  /* 0x000000041f047287 */ /* 0x000fc8000c000000 */
[----:B------:R-:W-:Y:S02]  /*1590*/  UIADD3 UR6, UPT, UPT, UR5, -UR4, URZ ;  /* 0x8000000405067290 */ /* 0x000fe4000fffe0ff */
[----:B------:R-:W-:Y:S02]  /*15a0*/  UIADD3 UR4, UPT, UPT, -UR5, UR4, URZ ;  /* 0x0000000405047290 */ /* 0x000fe4000fffe1ff */
[----:B------:R-:W-:Y:S02]  /*15b0*/  UIMAD UR31, UR6, UR10, UR31 ;  /* 0x0000000a061f72a4 */ /* 0x000fe4000f8e021f */
[----:B------:R-:W-:-:S12]  /*15c0*/  UIMAD UR30, UR4, UR12, UR30 ;  /* 0x0000000c041e72a4 */ /* 0x000fd8000f8e021e */
.L_x_19:
[----:B------:R-:W-:Y:S01]  /*15d0*/  UISETP.NE.AND UP0, UPT, UR18, 0x2, UPT ;  /* 0x000000021200788c */ /* 0x000fe2000bf05270 */
[----:B------:R-:W-:Y:S09]  /*15e0*/  BRA.U !UP5, `(.L_x_20) ;  /* 0x000000010d0c7547 */ /* 0x000ff2000b800000 */
[----:B------:R-:W-:Y:S01]  /*15f0*/  UCGABAR_WAIT ;  /* 0x0000000000007dc7 */ /* 0x000fe20008000000 */
[----:B------:R-:W-:Y:S01]  /*1600*/  CCTL.IVALL ;  /* 0x00000000ff00798f */ /* 0x000fe20002000000 */
[----:B------:R-:W-:Y:S05]  /*1610*/  BRA `(.L_x_21) ;  /* 0x0000000000047947 */ /* 0x000fea0003800000 */
.L_x_20:
[----:B------:R-:W-:Y:S06]  /*1620*/  BAR.SYNC.DEFER_BLOCKING 0x0 ;  /* 0x0000000000007b1d */ /* 0x000fec0000010000 */
.L_x_21:
[----:B------:R-:W-:Y:S05]  /*1630*/  BRA.U UP0, `(.L_x_22) ;  /* 0x0000001100e07547 */ /* 0x000fea000b800000 */
[----:B------:R-:W2:Y:S01]  /*1640*/  LDCU UR6, c[0x0][0x38c] ;  /* 0x00007180ff0677ac */ /* 0x000ea20008000800 */
[----:B------:R-:W3:Y:S01]  /*1650*/  S2UR UR8, SR_CgaCtaId ;  /* 0x00000000000879c3 */ /* 0x000ee20000008800 */
[----:B------:R-:W-:Y:S01]  /*1660*/  PLOP3.LUT P1, PT, PT, PT, UP3, 0x80, 0x8 ;  /* 0x000000000008781c */ /* 0x000fe20003f2f038 */
[----:B------:R-:W-:Y:S01]  /*1670*/  IMAD.MOV.U32 R12, RZ, RZ, 0x1 ;  /* 0x00000001ff0c7424 */ /* 0x000fe200078e00ff */
[----:B------:R-:W-:Y:S01]  /*1680*/  UMOV UR7, 0x400 ;  /* 0x0000040000077882 */ /* 0x000fe20000000000 */
[----:B------:R-:W-:Y:S01]  /*1690*/  UISETP.NE.AND UP1, UPT, UR18, URZ, UPT ;  /* 0x000000ff1200728c */ /* 0x000fe2000bf25270 */
[----:B------:R-:W-:Y:S01]  /*16a0*/  ISETP.EQ.OR P2, PT, R0, RZ, P3 ;  /* 0x000000ff0000720c */ /* 0x000fe20001f42670 */
[----:B------:R-:W-:Y:S01]  /*16b0*/  USEL UR24, URZ, 0x1, UP6 ;  /* 0x00000001ff187887 */ /* 0x000fe2000b000000 */
[----:B------:R-:W-:Y:S02]  /*16c0*/  PLOP3.LUT P1, PT, P1, PT, PT, 0x8, 0x80 ;  /* 0x000000000080781c */ /* 0x000fe40000f2e170 */
[----:B------:R-:W-:Y:S01]  /*16d0*/  CS2R R10, SRZ ;  /* 0x00000000000a7805 */ /* 0x000fe2000001ff00 */
[----:B------:R-:W-:Y:S01]  /*16e0*/  IMAD.MOV.U32 R9, RZ, RZ, RZ ;  /* 0x000000ffff097224 */ /* 0x000fe200078e00ff */
[----:B------:R-:W4:Y:S01]  /*16f0*/  LDCU UR40, c[0x0][0x370] ;  /* 0x00006e00ff2877ac */ /* 0x000f220008000800 */
[----:B------:R-:W-:Y:S01]  /*1700*/  IMAD.MOV.U32 R8, RZ, RZ, 0x1 ;  /* 0x00000001ff087424 */ /* 0x000fe200078e00ff */
[----:B------:R-:W1:Y:S01]  /*1710*/  LDCU.64 UR26, c[0x0][0x348] ;  /* 0x00006900ff1a77ac */ /* 0x000e620008000a00 */
[----:B--2---:R-:W-:-:S02]  /*1720*/  UIADD3 UR5, UPT, UPT, UR6, 0x3f, URZ ;  /* 0x0000003f06057890 */ /* 0x004fc4000fffe0ff */
[----:B------:R-:W-:Y:S02]  /*1730*/  USHF.R.U32.HI UR45, URZ, 0x6, UR28 ;  /* 0x00000006ff2d7899 */ /* 0x000fe4000801161c */
[----:B------:R-:W-:Y:S02]  /*1740*/  USHF.R.S32.HI UR4, URZ, 0x1f, UR5 ;  /* 0x0000001fff047899 */ /* 0x000fe40008011405 */
[----:B---3--:R-:W-:Y:S02]  /*1750*/  ULEA UR7, UR8, UR7, 0x18 ;  /* 0x0000000708077291 */ /* 0x008fe4000f8ec0ff */
[----:B------:R-:W-:Y:S02]  /*1760*/  ULEA.HI UR4, UR4, UR5, URZ, 0x6 ;  /* 0x0000000504047291 */ /* 0x000fe4000f8f30ff */
[----:B------:R-:W-:Y:S02]  /*1770*/  UIADD3 UR46, UPT, UPT, UR6, 0x7e, URZ ;  /* 0x0000007e062e7890 */ /* 0x000fe4000fffe0ff */
[----:B------:R-:W-:-:S02]  /*1780*/  USHF.R.S32.HI UR43, URZ, 0x6, UR4 ;  /* 0x00000006ff2b7899 */ /* 0x000fc40008011404 */
[----:B------:R-:W-:Y:S02]  /*1790*/  UIADD3 UR4, UPT, UPT, UR6, -0x1, URZ ;  /* 0xffffffff06047890 */ /* 0x000fe4000fffe0ff */
[----:B------:R-:W-:Y:S02]  /*17a0*/  UISETP.LT.U32.AND UP0, UPT, UR43, 0x5, UPT ;  /* 0x000000052b00788c */ /* 0x000fe4000bf01070 */
[----:B------:R-:W-:Y:S02]  /*17b0*/  UISETP.GE.U32.AND UP2, UPT, UR4, -0x7f, UPT ;  /* 0xffffff810400788c */ /* 0x000fe4000bf46070 */
[----:B------:R-:W-:Y:S01]  /*17c0*/  USEL UR41, UR43, 0x5, UP0 ;  /* 0x000000052b297887 */ /* 0x000fe20008000000 */
[----:B------:R-:W2:Y:S03]  /*17d0*/  LDCU UR39, c[0x0][0x374] ;  /* 0x00006e80ff2777ac */ /* 0x000ea60008000800 */
[----:B------:R-:W-:-:S02]  /*17e0*/  UIADD3 UR21, UPT, UPT, UR41, -0x1, URZ ;  /* 0xffffffff29157890 */ /* 0x000fc4000fffe0ff */
[----:B------:R-:W-:-:S03]  /*17f0*/  USEL UR24, UR24, 0x2, UP1 ;  /* 0x0000000218187887 */ /* 0x000fc60008800000 */
[----:B------:R-:W-:Y:S02]  /*1800*/  @UP2 UIADD3 UR21, UPT, UPT, UR41, URZ, URZ ;  /* 0x000000ff29152290 */ /* 0x000fe4000fffe0ff */
[----:B------:R-:W-:Y:S02]  /*1810*/  UIADD3 UR29, UPT, UPT, UR7, 0xb400, UR28 ;  /* 0x0000b400071d7890 */ /* 0x000fe4000fffe01c */
[----:B------:R-:W-:Y:S02]  /*1820*/  UIADD3 UR44, UPT, UPT, UR43, -UR41, URZ ;  /* 0x800000292b2c7290 */ /* 0x000fe4000fffe0ff */
[----:B------:R-:W-:Y:S01]  /*1830*/  UIADD3 UR21, UPT, UPT, UR21, 0x1, URZ ;  /* 0x0000000115157890 */ /* 0x000fe2000fffe0ff */
[----:B-1--4-:R-:W-:-:S11]  /*1840*/  UMOV UR5, URZ ;  /* 0x000000ff00057c82 */ /* 0x012fd60008000000 */
.L_x_42:
[----:B-1----:R-:W1:Y:S02]  /*1850*/  S2UR UR4, SR_CgaCtaId ;  /* 0x00000000000479c3 */ /* 0x002e640000008800 */
[----:B-1----:R-:W-:-:S09]  /*1860*/  UISETP.NE.AND UP0, UPT, UR4, URZ, UPT ;  /* 0x000000ff0400728c */ /* 0x002fd2000bf05270 */
[----:B------:R-:W-:Y:S05]  /*1870*/  BRA.U UP0, `(.L_x_23) ;  /* 0x0000000100287547 */ /* 0x000fea000b800000 */
[----:B------:R-:W-:Y:S02]  /*1880*/  LEA R0, R9, UR7, 0x3 ;  /* 0x0000000709007c11 */ /* 0x000fe4000f8e18ff */
[----:B------:R-:W-:-:S04]  /*1890*/  SHF.L.U32 R3, R8, 0x1f, RZ ;  /* 0x0000001f08037819 */ /* 0x000fc800000006ff */
[----:B------:R-:W1:Y:S02]  /*18a0*/  SYNCS.PHASECHK.TRANS64.TRYWAIT P0, [R0+URZ+0x110], R3 ;  /* 0x00011003000075a7 */ /* 0x000e6400080011ff */
[----:B-1----:R-:W-:Y:S05]  /*18b0*/  @!P0 BRA `(.L_x_24) ;  /* 0x0000007c00a48947 */ /* 0x002fea0003800000 */
.L_x_133:
[----:B------:R3:W-:Y:S01]  /*18c0*/  SYNCS.ARRIVE.TRANS64.A1T0 RZ, [R0+URZ+0x100], RZ ;  /* 0x000100ff00ff79a7 */ /* 0x0007e200081000ff */
[----:B------:R-:W-:-:S05]  /*18d0*/  VIADD R9, R9, 0x1 ;  /* 0x0000000109097836 */ /* 0x000fca0000000000 */
[----:B------:R-:W-:-:S04]  /*18e0*/  ISETP.NE.AND P0, PT, R9, 0x2, PT ;  /* 0x000000020900780c */ /* 0x000fc80003f05270 */
[----:B-1----:R-:W-:Y:S02]  /*18f0*/  SEL R3, RZ, 0x1, P0 ;  /* 0x00000001ff037807 */ /* 0x002fe40000000000 */
[----:B------:R-:W-:Y:S02]  /*1900*/  SEL R9, R9, RZ, P0 ;  /* 0x000000ff09097207 */ /* 0x000fe40000000000 */
[----:B------:R-:W-:-:S07]  /*1910*/  LOP3.LUT R8, R8, R3, RZ, 0x3c, !PT ;  /* 0x0000000308087212 */ /* 0x000fce00078e3cff */
.L_x_23:
[----:B------:R-:W-:Y:S01]  /*1920*/  ULEA UR4, UR5, UR7, 0x3 ;  /* 0x0000000705047291 */ /* 0x000fe2000f8e18ff */
[----:B---3--:R-:W-:Y:S01]  /*1930*/  SHF.L.U32 R0, R12, 0x1f, RZ ;  /* 0x0000001f0c007819 */ /* 0x008fe200000006ff */
[----:B------:R-:W-:Y:S02]  /*1940*/  UISETP.GE.U32.AND UP0, UPT, UR46, 0x7f, UPT ;  /* 0x0000007f2e00788c */ /* 0x000fe4000bf06070 */
[----:B------:R-:W-:Y:S02]  /*1950*/  USHF.L.U32 UR35, UR30, 0x6, URZ ;  /* 0x000000061e237899 */ /* 0x000fe400080006ff */
[----:B------:R-:W-:Y:S01]  /*1960*/  ULEA UR19, UR31, UR45, 0x8 ;  /* 0x0000002d1f137291 */ /* 0x000fe2000f8e40ff */
[----:B------:R-:W-:Y:S02]  /*1970*/  UMOV UR13, URZ ;  /* 0x000000ff000d7c82 */ /* 0x000fe40008000000 */
[----:B------:R1:W3:Y:S02]  /*1980*/  SYNCS.PHASECHK.TRANS64.TRYWAIT P0, [UR4+0x28], R0 ;  /* 0x00002800ff0075a7 */ /* 0x0002e40008001104 */
[----:B------:R-:W-:Y:S07]  /*1990*/  BRA.U !UP0, `(.L_x_25) ;  /* 0x0000000108bc7547 */ /* 0x000fee000b800000 */
[----:B------:R-:W-:Y:S01]  /*19a0*/  UMOV UR6, URZ ;  /* 0x000000ff00067c82 */ /* 0x000fe20008000000 */
[----:B------:R-:W-:-:S05]  /*19b0*/  UMOV UR4, UR5 ;  /* 0x0000000500047c82 */ /* 0x000fca0008000000 */
.L_x_31:
[----:B------:R-:W-:Y:S01]  /*19c0*/  ULEA UR33, UR4, UR7, 0x3 ;  /* 0x0000000704217291 */ /* 0x000fe2000f8e18ff */
[----:B---3--:R-:W-:Y:S01]  /*19d0*/  @!P3 MOV R2, 0x5000 ;  /* 0x000050000002b802 */ /* 0x008fe20000000f00 */
[----:B-1-34-:R-:W-:Y:S10]  /*19e0*/  @P0 BRA `(.L_x_26) ;  /* 0x00000000000c0947 */ /* 0x01aff40003800000 */
[----:B------:R-:W-:-:S04]  /*19f0*/  SHF.L.U32 R3, R12, 0x1f, RZ ;  /* 0x0000001f0c037819 */ /* 0x000fc800000006ff */
[----:B------:R-:W3:Y:S02]  /*1a00*/  SYNCS.PHASECHK.TRANS64.TRYWAIT P0, [UR33+0x28], R3 ;  /* 0x00002803ff0075a7 */ /* 0x000ee40008001121 */
[----:B---3--:R-:W-:Y:S05]  /*1a10*/  @!P0 BRA `(.L_x_27) ;  /* 0x0000007c00608947 */ /* 0x008fea0003800000 */
.L_x_26:
[----:B------:R3:W-:Y:S01]  /*1a20*/  @!P3 SYNCS.ARRIVE.TRANS64 RZ, [UR33], R2 ;  /* 0x00000002ffffb9a7 */ /* 0x0007e20008000021 */
[----:B------:R-:W-:-:S04]  /*1a30*/  ULOP3.LUT UR5, UR24, 0x2, URZ, 0xfc, !UPT ;  /* 0x0000000218057892 */ /* 0x000fc8000f8efcff */
[----:B------:R-:W-:-:S09]  /*1a40*/  UISETP.NE.AND UP0, UPT, UR5, 0x2, UPT ;  /* 0x000000020500788c */ /* 0x000fd2000bf05270 */
[----:B------:R-:W-:Y:S05]  /*1a50*/  BRA.U UP0, `(.L_x_28) ;  /* 0x0000000100047547 */ /* 0x000fea000b800000 */
[----:B--2---:R-:W-:Y:S05]  /*1a60*/  BPT.TRAP 0x1 ;  /* 0x000000040000795c */ /* 0x004fea0000300000 */
.L_x_28:
[----:B------:R-:W-:Y:S04]  /*1a70*/  BSSY.RECONVERGENT B0, `(.L_x_29) ;  /* 0x0000003000007945 */ /* 0x000fe80003800200 */
[----:B------:R-:W-:Y:S05]  /*1a80*/  @P2 BRA `(.L_x_30) ;  /* 0x0000000000042947 */ /* 0x000fea0003800000 */
[----:B--2---:R-:W-:Y:S05]  /*1a90*/  BPT.TRAP 0x1 ;  /* 0x000000040000795c */ /* 0x004fea0000300000 */
.L_x_30:
[----:B--2---:R-:W-:Y:S05]  /*1aa0*/  BSYNC.RECONVERGENT B0 ;  /* 0x0000000000007941 */ /* 0x004fea0003800200 */
.L_x_29:
[----:B------:R-:W-:Y:S02]  /*1ab0*/  UIADD3 UR5, UPT, UPT, UR4, 0x1, URZ ;  /* 0x0000000104057890 */ /* 0x000fe4000fffe0ff */
[----:B------:R-:W-:Y:S02]  /*1ac0*/  USHF.L.U32 UR34, UR6, 0x6, URZ ;  /* 0x0000000606227899 */ /* 0x000fe400080006ff */
[----:B------:R-:W-:Y:S02]  /*1ad0*/  UISETP.NE.AND UP0, UPT, UR5, 0x5, UPT ;  /* 0x000000050500788c */ /* 0x000fe4000bf05270 */
[----:B------:R-:W-:Y:S02]  /*1ae0*/  UIADD3 UR6, UPT, UPT, UR6, 0x1, URZ ;  /* 0x0000000106067890 */ /* 0x000fe4000fffe0ff */
[----:B------:R-:W-:Y:S02]  /*1af0*/  USEL UR9, URZ, 0x1, UP0 ;  /* 0x00000001ff097887 */ /* 0x000fe40008000000 */
[----:B------:R-:W-:-:S02]  /*1b00*/  USEL UR5, UR5, URZ, UP0 ;  /* 0x000000ff05057287 */ /* 0x000fc40008000000 */
[----:B------:R-:W-:Y:S02]  /*1b10*/  ULEA UR32, UR4, UR7, 0xc ;  /* 0x0000000704207291 */ /* 0x000fe4000f8e60ff */
[----:B------:R-:W-:Y:S01]  /*1b20*/  ULEA UR8, UR5, UR7, 0x3 ;  /* 0x0000000705087291 */ /* 0x000fe2000f8e18ff */
[----:B------:R-:W-:Y:S01]  /*1b30*/  LOP3.LUT R12, R12, UR9, RZ, 0x3c, !PT ;  /* 0x000000090c0c7c12 */ /* 0x000fe2000f8e3cff */
[----:B------:R-:W-:Y:S02]  /*1b40*/  UIADD3 UR10, UP1, UPT, UR26, 0x80, URZ ;  /* 0x000000801a0a7890 */ /* 0x000fe4000ff3e0ff */
[----:B------:R-:W-:Y:S01]  /*1b50*/  ULEA UR16, UR4, UR28, 0xe ;  /* 0x0000001c04107291 */ /* 0x000fe2000f8e70ff */
[----:B-1----:R-:W-:Y:S01]  /*1b60*/  SHF.L.U32 R0, R12, 0x1f, RZ ;  /* 0x0000001f0c007819 */ /* 0x002fe200000006ff */
[----:B------:R-:W-:Y:S02]  /*1b70*/  UIADD3.X UR11, UPT, UPT, URZ, UR27, URZ, UP1, !UPT ;  /* 0x0000001bff0b7290 */ /* 0x000fe40008ffe4ff */
[----:B------:R-:W-:Y:S01]  /*1b80*/  UIADD3 UR32, UPT, UPT, UR32, 0x6400, URZ ;  /* 0x0000640020207890 */ /* 0x000fe2000fffe0ff */
[----:B------:R4:W1:Y:S01]  /*1b90*/  SYNCS.PHASECHK.TRANS64.TRYWAIT P0, [UR8+0x28], R0 ;  /* 0x00002800ff0075a7 */ /* 0x0008620008001108 */
[----:B------:R-:W-:-:S02]  /*1ba0*/  UIADD3 UR8, UP0, UPT, UR26, 0x180, URZ ;  /* 0x000001801a087890 */ /* 0x000fc4000ff1e0ff */
[----:B------:R-:W-:Y:S02]  /*1bb0*/  UIADD3 UR16, UPT, UPT, UR7, 0xb400, UR16 ;  /* 0x0000b40007107890 */ /* 0x000fe4000fffe010 */
[----:B------:R-:W-:Y:S02]  /*1bc0*/  UIADD3.X UR9, UPT, UPT, URZ, UR27, URZ, UP0, !UPT ;  /* 0x0000001bff097290 */ /* 0x000fe400087fe4ff */
[----:B------:R-:W-:Y:S01]  /*1bd0*/  UISETP.NE.AND UP0, UPT, UR6, UR21, UPT ;  /* 0x000000150600728c */ /* 0x000fe2000bf05270 */
[----:B------:R-:W-:Y:S01]  /*1be0*/  UMOV UR12, 0x0 ;  /* 0x00000000000c7882 */ /* 0x000fe20000000000 */
[----:B------:R-:W-:Y:S01]  /*1bf0*/  UMOV UR13, 0x10000000 ;  /* 0x10000000000d7882 */ /* 0x000fe20000000000 */
[----:B------:R-:W-:Y:S01]  /*1c00*/  UMOV UR4, 0x30000 ;  /* 0x0003000000047882 */ /* 0x000fe20000000000 */
[----:B------:R-:W-:Y:S01]  /*1c10*/  UMOV UR20, UR36 ;  /* 0x0000002400147c82 */ /* 0x000fe20008000000 */
[----:B------:R-:W-:Y:S01]  /*1c20*/  UMOV UR17, UR33 ;  /* 0x0000002100117c82 */ /* 0x000fe20008000000 */
[----:B------:R-:W-:Y:S01]  /*1c30*/  UMOV UR18, UR34 ;  /* 0x0000002200127c82 */ /* 0x000fe20008000000 */
[----:B------:R-:W-:Y:S01]  /*1c40*/  UTMALDG.3D [UR32], [UR10], desc[UR12] ;  /* 0x00000c200a0075b4 */ /* 0x000fe20008011000 */
[----:B------:R2:W-:Y:S02]  /*1c50*/  UTMALDG.3D.MULTICAST [UR16], [UR8], UR4, desc[UR12] ;  /* 0x00000c10080073b4 */ /* 0x0005e40008011804 */
[----:B--2---:R-:W-:Y:S01]  /*1c60*/  UMOV UR13, UR21 ;  /* 0x00000015000d7c82 */ /* 0x004fe20008000000 */
[----:B------:R-:W-:Y:S01]  /*1c70*/  UMOV UR4, UR5 ;  /* 0x0000000500047c82 */ /* 0x000fe20008000000 */
[----:B------:R-:W-:Y:S05]  /*1c80*/  BRA.U UP0, `(.L_x_31) ;  /* 0xfffffffd004c7547 */ /* 0x000fea000b83ffff */
.L_x_25:
[----:B------:R-:W-:Y:S01]  /*1c90*/  ULEA UR4, UR5, UR7, 0x3 ;  /* 0x0000000705047291 */ /* 0x000fe2000f8e18ff */
[----:B-1--4-:R-:W-:Y:S01]  /*1ca0*/  SHF.L.U32 R0, R12, 0x1f, RZ ;  /* 0x0000001f0c007819 */ /* 0x012fe200000006ff */
[----:B------:R-:W-:Y:S01]  /*1cb0*/  @!P1 SYNCS.ARRIVE.TRANS64.A1T0 RZ, [UR7+0x98], RZ ;  /* 0x000098ffffff99a7 */ /* 0x000fe20008100007 */
[----:B------:R-:W-:-:S06]  /*1cc0*/  UISETP.GT.AND UP0, UPT, UR43, UR41, UPT ;  /* 0x000000292b00728c */ /* 0x000fcc000bf04270 */
[----:B---3--:R1:W3:Y:S03]  /*1cd0*/  SYNCS.PHASECHK.TRANS64.TRYWAIT P0, [UR4+0x28], R0 ;  /* 0x00002800ff0075a7 */ /* 0x0082e60008001104 */
[----:B------:R-:W-:Y:S05]  /*1ce0*/  BRA.U !UP0, `(.L_x_32) ;  /* 0x0000000108bc7547 */ /* 0x000fea000b800000 */
[----:B------:R-:W-:Y:S01]  /*1cf0*/  UIADD3 UR25, UPT, UPT, UR44, UR13, URZ ;  /* 0x0000000d2c197290 */ /* 0x000fe2000fffe0ff */
[----:B------:R-:W-:-:S11]  /*1d00*/  UMOV UR4, UR5 ;  /* 0x0000000500047c82 */ /* 0x000fd60008000000 */
.L_x_38:
[----:B------:R-:W-:Y:S01]  /*1d10*/  ULEA UR9, UR4, UR7, 0x3 ;  /* 0x0000000704097291 */ /* 0x000fe2000f8e18ff */
[----:B---3--:R-:W-:Y:S01]  /*1d20*/  @!P3 MOV R2, 0x5000 ;  /* 0x000050000002b802 */ /* 0x008fe20000000f00 */
[----:B-1-3--:R-:W-:Y:S10]  /*1d30*/  @P0 BRA `(.L_x_33) ;  /* 0x00000000000c0947 */ /* 0x00aff40003800000 */
[----:B------:R-:W-:-:S04]  /*1d40*/  SHF.L.U32 R3, R12, 0x1f, RZ ;  /* 0x0000001f0c037819 */ /* 0x000fc800000006ff */
[----:B------:R-:W3:Y:S02]  /*1d50*/  SYNCS.PHASECHK.TRANS64.TRYWAIT P0, [UR9+0x28], R3 ;  /* 0x00002803ff0075a7 */ /* 0x000ee40008001109 */
[----:B---3--:R-:W-:Y:S05]  /*1d60*/  @!P0 BRA `(.L_x_34) ;  /* 0x0000007800a48947 */ /* 0x008fea0003800000 */
.L_x_33:
[----:B------:R3:W-:Y:S01]  /*1d70*/  @!P3 SYNCS.ARRIVE.TRANS64 RZ, [UR9], R2 ;  /* 0x00000002ffffb9a7 */ /* 0x0007e20008000009 */
[----:B------:R-:W-:-:S04]  /*1d80*/  ULOP3.LUT UR5, UR24, 0x2, URZ, 0xfc, !UPT ;  /* 0x0000000218057892 */ /* 0x000fc8000f8efcff */
[----:B------:R-:W-:-:S09]  /*1d90*/  UISETP.NE.AND UP0, UPT, UR5, 0x2, UPT ;  /* 0x000000020500788c */ /* 0x000fd2000bf05270 */
[----:B------:R-:W-:Y:S05]  /*1da0*/  BRA.U UP0, `(.L_x_35) ;  /* 0x0000000100047547 */ /* 0x000fea000b800000 */
[----:B--2---:R-:W-:Y:S05]  /*1db0*/  BPT.TRAP 0x1 ;  /* 0x000000040000795c */ /* 0x004fea0000300000 */
.L_x_35:
[----:B------:R-:W-:Y:S04]  /*1dc0*/  BSSY.RECONVERGENT B0, `(.L_x_36) ;  /* 0x0000003000007945 */ /* 0x000fe80003800200 */
[----:B------:R-:W-:Y:S05]  /*1dd0*/  @P2 BRA `(.L_x_37) ;  /* 0x0000000000042947 */ /* 0x000fea0003800000 */
[----:B--2---:R-:W-:Y:S05]  /*1de0*/  BPT.TRAP 0x1 ;  /* 0x000000040000795c */ /* 0x004fea0000300000 */
.L_x_37:
[----:B--2---:R-:W-:Y:S05]  /*1df0*/  BSYNC.RECONVERGENT B0 ;  /* 0x0000000000007941 */ /* 0x004fea0003800200 */
.L_x_36:
[----:B------:R-:W-:Y:S02]  /*1e00*/  UIADD3 UR5, UPT, UPT, UR4, 0x1, URZ ;  /* 0x0000000104057890 */ /* 0x000fe4000fffe0ff */
[----:B------:R-:W-:Y:S02]  /*1e10*/  UIADD3 UR14, UP1, UPT, UR26, 0x80, URZ ;  /* 0x000000801a0e7890 */ /* 0x000fe4000ff3e0ff */
[----:B------:R-:W-:Y:S02]  /*1e20*/  UISETP.NE.AND UP0, UPT, UR5, 0x5, UPT ;  /* 0x000000050500788c */ /* 0x000fe4000bf05270 */
[----:B------:R-:W-:Y:S02]  /*1e30*/  USHF.L.U32 UR10, UR13, 0x6, URZ ;  /* 0x000000060d0a7899 */ /* 0x000fe400080006ff */
[----:B------:R-:W-:Y:S02]  /*1e40*/  USEL UR8, URZ, 0x1, UP0 ;  /* 0x00000001ff087887 */ /* 0x000fe40008000000 */
[----:B------:R-:W-:-:S02]  /*1e50*/  USEL UR5, UR5, URZ, UP0 ;  /* 0x000000ff05057287 */ /* 0x000fc40008000000 */
[----:B------:R-:W-:Y:S02]  /*1e60*/  UIADD3 UR22, UP0, UPT, UR26, 0x180, URZ ;  /* 0x000001801a167890 */ /* 0x000fe4000ff1e0ff */
[----:B------:R-:W-:Y:S01]  /*1e70*/  LOP3.LUT R12, R12, UR8, RZ, 0x3c, !PT ;  /* 0x000000080c0c7c12 */ /* 0x000fe2000f8e3cff */
[----:B------:R-:W-:Y:S02]  /*1e80*/  ULEA UR8, UR4, UR7, 0xc ;  /* 0x0000000704087291 */ /* 0x000fe4000f8e60ff */
[----:B------:R-:W-:Y:S01]  /*1e90*/  ULEA UR6, UR5, UR7, 0x3 ;  /* 0x0000000705067291 */ /* 0x000fe2000f8e18ff */
[----:B-1----:R-:W-:Y:S01]  /*1ea0*/  SHF.L.U32 R0, R12, 0x1f, RZ ;  /* 0x0000001f0c007819 */ /* 0x002fe200000006ff */
[----:B------:R-:W-:Y:S02]  /*1eb0*/  UIADD3 UR8, UPT, UPT, UR8, 0x6400, URZ ;  /* 0x0000640008087890 */ /* 0x000fe4000fffe0ff */
[----:B------:R-:W-:Y:S02]  /*1ec0*/  UIADD3.X UR15, UPT, UPT, URZ, UR27, URZ, UP1, !UPT ;  /* 0x0000001bff0f7290 */ /* 0x000fe40008ffe4ff */
[----:B------:R-:W-:-:S02]  /*1ed0*/  ULEA UR16, UR4, UR29, 0xe ;  /* 0x0000001d04107291 */ /* 0x000fc4000f8e70ff */
[----:B------:R-:W-:Y:S01]  /*1ee0*/  UIADD3.X UR23, UPT, UPT, URZ, UR27, URZ, UP0, !UPT ;  /* 0x0000001bff177290 */ /* 0x000fe200087fe4ff */
[----:B------:R4:W1:Y:S01]  /*1ef0*/  SYNCS.PHASECHK.TRANS64.TRYWAIT P0, [UR6+0x28], R0 ;  /* 0x00002800ff0075a7 */ /* 0x0008620008001106 */
[----:B------:R-:W-:Y:S01]  /*1f00*/  UMOV UR30, 0x0 ;  /* 0x00000000001e7882 */ /* 0x000fe20000000000 */
[----:B------:R-:W-:Y:S01]  /*1f10*/  UMOV UR31, 0x10000000 ;  /* 0x10000000001f7882 */ /* 0x000fe20000000000 */
[----:B------:R-:W-:Y:S01]  /*1f20*/  UMOV UR11, UR35 ;  /* 0x00000023000b7c82 */ /* 0x000fe20008000000 */
[----:B------:R-:W-:Y:S01]  /*1f30*/  UMOV UR12, UR36 ;  /* 0x00000024000c7c82 */ /* 0x000fe20008000000 */
[----:B------:R-:W-:Y:S01]  /*1f40*/  UMOV UR6, 0x30000 ;  /* 0x0003000000067882 */ /* 0x000fe20000000000 */
[----:B------:R-:W-:Y:S01]  /*1f50*/  UMOV UR20, UR36 ;  /* 0x0000002400147c82 */ /* 0x000fe20008000000 */
[----:B------:R-:W-:Y:S01]  /*1f60*/  UMOV UR17, UR9 ;  /* 0x0000000900117c82 */ /* 0x000fe20008000000 */
[----:B------:R-:W-:Y:S01]  /*1f70*/  UMOV UR18, UR10 ;  /* 0x0000000a00127c82 */ /* 0x000fe20008000000 */
[----:B------:R4:W-:Y:S01]  /*1f80*/  UTMALDG.3D [UR8], [UR14], desc[UR30] ;  /* 0x00001e080e0075b4 */ /* 0x0009e20008011000 */
[----:B------:R-:W-:Y:S01]  /*1f90*/  UIADD3 UR13, UPT, UPT, UR13, 0x1, URZ ;  /* 0x000000010d0d7890 */ /* 0x000fe2000fffe0ff */
[----:B------:R-:W-:-:S03]  /*1fa0*/  UMOV UR4, UR5 ;  /* 0x0000000500047c82 */ /* 0x000fc60008000000 */
[----:B------:R-:W-:Y:S01]  /*1fb0*/  UISETP.NE.AND UP0, UPT, UR13, UR25, UPT ;  /* 0x000000190d00728c */ /* 0x000fe2000bf05270 */
[----:B------:R4:W-:Y:S08]  /*1fc0*/  UTMALDG.3D.MULTICAST [UR16], [UR22], UR6, desc[UR30] ;  /* 0x00001e10160073b4 */ /* 0x0009f00008011806 */
[----:B----4-:R-:W-:Y:S05]  /*1fd0*/  BRA.U UP0, `(.L_x_38) ;  /* 0xfffffffd004c7547 */ /* 0x010fea000b83ffff */
.L_x_32:
[C---:B------:R-:W-:Y:S01]  /*1fe0*/  LEA R3, R11.reuse, UR7, 0x3 ;  /* 0x000000070b037c11 */ /* 0x040fe2000f8e18ff */
[----:B------:R-:W-:Y:S01]  /*1ff0*/  NOP ;  /* 0x0000000000007918 */ /* 0x000fe20000000000 */
[----:B-1----:R-:W-:Y:S02]  /*2000*/  SHF.L.U32 R0, R10, 0x1f, RZ ;  /* 0x0000001f0a007819 */ /* 0x002fe400000006ff */
[----:B------:R-:W-:Y:S02]  /*2010*/  LEA R5, R11, UR7, 0x4 ;  /* 0x000000070b057c11 */ /* 0x000fe4000f8e20ff */
[----:B---3--:R-:W1:Y:S02]  /*2020*/  SYNCS.PHASECHK.TRANS64.TRYWAIT P0, [R3+URZ+0xa0], R0 ;  /* 0x0000a000030075a7 */ /* 0x008e6400080011ff */
[----:B-1----:R-:W-:Y:S05]  /*2030*/  @!P0 BRA `(.L_x_39) ;  /* 0x0000007800088947 */ /* 0x002fea0003800000 */
.L_x_136:
[----:B------:R-:W3:Y:S01]  /*2040*/  LDS.128 R4, [R5+0x130] ;  /* 0x0001300005047984 */ /* 0x000ee20000000c00 */
[----:B------:R-:W-:Y:S01]  /*2050*/  UISETP.GE.AND UP0, UPT, UR42, 0x1, UPT ;  /* 0x000000012a00788c */ /* 0x000fe2000bf06270 */
[----:B------:R-:W-:Y:S01]  /*2060*/  @!PT LDS RZ, [RZ] ;  /* 0x00000000fffff984 */ /* 0x000fe20000000800 */
[----:B------:R-:W-:Y:S01]  /*2070*/  @!PT LDS RZ, [RZ] ;  /* 0x00000000fffff984 */ /* 0x000fe20000000800 */
[----:B------:R-:W-:Y:S01]  /*2080*/  @!PT LDS RZ, [RZ] ;  /* 0x00000000fffff984 */ /* 0x000fe20000000800 */
[----:B------:R-:W-:Y:S01]  /*2090*/  @!PT LDS RZ, [RZ] ;  /* 0x00000000fffff984 */ /* 0x000fe20000000800 */
[----:B------:R4:W-:Y:S06]  /*20a0*/  MEMBAR.ALL.CTA ;  /* 0x0000000000007992 */ /* 0x0009ec0000008000 */
[----:B----4-:R-:W4:Y:S01]  /*20b0*/  FENCE.VIEW.ASYNC.S ;  /* 0x00000000000073c6 */ /* 0x010f220000000000 */
[----:B---3--:R-:W-:-:S13]  /*20c0*/  LOP3.LUT P0, RZ, R6, 0x1, RZ, 0xc0, !PT ;  /* 0x0000000106ff7812 */ /* 0x008fda000780c0ff */
[----:B----4-:R-:W-:Y:S01]  /*20d0*/  VOTEU.ANY UP1, P0 ;  /* 0x0000000000ff7886 */ /* 0x010fe20000020100 */
[----:B------:R-:W-:-:S13]  /*20e0*/  PLOP3.LUT P0, PT, PT, PT, UP1, 0x80, 0x8 ;  /* 0x000000000008781c */ /* 0x000fda0003f0f018 */
[----:B-1----:R-:W-:Y:S02]  /*20f0*/  @P0 LOP3.LUT R0, R5, 0xffff, RZ, 0xc0, !PT ;  /* 0x0000ffff05000812 */ /* 0x002fe400078ec0ff */
[----:B------:R-:W-:Y:S02]  /*2100*/  @P0 MOV R2, R4 ;  /* 0x0000000400020202 */ /* 0x000fe40000000f00 */
[----:B------:R-:W-:Y:S01]  /*2110*/  @P0 R2UR UR6, R0 ;  /* 0x00000000000602ca */ /* 0x000fe200000e0000 */
[----:B------:R-:W-:Y:S01]  /*2120*/  VIADD R0, R3, 0xb0 ;  /* 0x000000b003007836 */ /* 0x000fe20000000000 */
[----:B------:R-:W-:Y:S02]  /*2130*/  @P0 SHF.R.U32.HI R4, RZ, 0x10, R5 ;  /* 0x00000010ff040819 */ /* 0x000fe40000011605 */
[----:B------:R-:W-:Y:S02]  /*2140*/  @P0 R2UR UR8, R2 ;  /* 0x00000000020802ca */ /* 0x000fe400000e0000 */
[----:B------:R-:W-:-:S02]  /*2150*/  PRMT R0, RZ, 0x654, R0 ;  /* 0x00000654ff007816 */ /* 0x000fc40000000000 */
[----:B------:R-:W-:Y:S02]  /*2160*/  @P0 R2UR UR4, R4 ;  /* 0x00000000040402ca */ /* 0x000fe400000e0000 */
[----:B------:R1:W-:Y:S03]  /*2170*/  SYNCS.ARRIVE.TRANS64.RED.A1T0 RZ, [R0+URZ], RZ ;  /* 0x000000ff00ff79a7 */ /* 0x0003e600081004ff */
[----:B------:R-:W-:-:S04]  /*2180*/  @UP1 UMOV UR37, UR6 ;  /* 0x0000000600251c82 */ /* 0x000fc80008000000 */
[----:B------:R-:W-:-:S04]  /*2190*/  @UP1 UMOV UR38, UR8 ;  /* 0x0000000800261c82 */ /* 0x000fc80008000000 */
[----:B------:R-:W-:Y:S01]  /*21a0*/  @UP1 UMOV UR36, UR4 ;  /* 0x0000000400241c82 */ /* 0x000fe20008000000 */
[----:B------:R-:W-:Y:S05]  /*21b0*/  BRA.U !UP0, `(.L_x_40) ;  /* 0x0000000108d47547 */ /* 0x000fea000b800000 */
[----:B------:R-:W2:Y:S01]  /*21c0*/  LDCU.128 UR12, c[0x0][0xb10] ;  /* 0x00016200ff0c77ac */ /* 0x000ea20008000c00 */
[----:B------:R-:W3:Y:S01]  /*21d0*/  LDCU UR25, c[0x0][0xb20] ;  /* 0x00016400ff1977ac */ /* 0x000ee20008000800 */
[----:B------:R-:W4:Y:S01]  /*21e0*/  LDCU UR20, c[0x0][0xb0c] ;  /* 0x00016180ff1477ac */ /* 0x000f220008000800 */
[----:B------:R-:W1:Y:S01]  /*21f0*/  LDCU.64 UR10, c[0x0][0xb28] ;  /* 0x00016500ff0a77ac */ /* 0x000e620008000a00 */
[----:B------:R-:W-:Y:S02]  /*2200*/  UISETP.NE.AND UP3, UPT, UR42, 0x1, UPT ;  /* 0x000000012a00788c */ /* 0x000fe4000bf65270 */
[----:B--2---:R-:W-:Y:S02]  /*2210*/  UIMAD.WIDE.U32 UR16, UR39, UR15, URZ ;  /* 0x0000000f271072a5 */ /* 0x004fe4000f8e00ff */
[----:B------:R-:W-:Y:S02]  /*2220*/  UIMAD.WIDE.U32 UR8, UR40, UR12, URZ ;  /* 0x0000000c280872a5 */ /* 0x000fe4000f8e00ff */
[----:B------:R-:W-:-:S02]  /*2230*/  UISETP.NE.AND UP0, UPT, UR14, 0x1, UPT ;  /* 0x000000010e00788c */ /* 0x000fc4000bf05270 */
[----:B------:R-:W-:Y:S01]  /*2240*/  UIMAD.WIDE.U32 UR22, UR37, UR15, URZ ;  /* 0x0000000f251672a5 */ /* 0x000fe2000f8e00ff */
[----:B------:R-:W-:Y:S02]  /*2250*/  UMOV UR16, UR17 ;  /* 0x0000001100107c82 */ /* 0x000fe40008000000 */
[----:B------:R-:W-:Y:S01]  /*2260*/  UMOV UR8, UR9 ;  /* 0x0000000900087c82 */ /* 0x000fe20008000000 */
[----:B---3--:R-:W-:Y:S02]  /*2270*/  USHF.R.U32.HI UR16, URZ, UR25, UR16 ;  /* 0x00000019ff107299 */ /* 0x008fe40008011610 */
[----:B----4-:R-:W-:Y:S02]  /*2280*/  UISETP.NE.AND UP2, UPT, UR20, 0x1, UPT ;  /* 0x000000011400788c */ /* 0x010fe4000bf45270 */
[----:B------:R-:W-:Y:S02]  /*2290*/  USHF.R.U32.HI UR8, URZ, UR13, UR8 ;  /* 0x0000000dff087299 */ /* 0x000fe40008011608 */
[----:B------:R-:W-:-:S02]  /*22a0*/  USEL UR6, UR39, UR16, !UP0 ;  /* 0x0000001027067287 */ /* 0x000fc4000c000000 */
[----:B------:R-:W-:Y:S02]  /*22b0*/  USEL UR8, UR40, UR8, !UP2 ;  /* 0x0000000828087287 */ /* 0x000fe4000d000000 */
[----:B-1----:R-:W-:Y:S01]  /*22c0*/  UIMAD.WIDE.U32 UR16, UR6, UR10, URZ ;  /* 0x0000000a061072a5 */ /* 0x002fe2000f8e00ff */
[----:B------:R-:W-:Y:S01]  /*22d0*/  UMOV UR4, UR23 ;  /* 0x0000001700047c82 */ /* 0x000fe20008000000 */
[----:B------:R-:W-:Y:S02]  /*22e0*/  UIMAD.WIDE.U32 UR18, UR38, UR12, URZ ;  /* 0x0000000c261272a5 */ /* 0x000fe4000f8e00ff */
[----:B------:R-:W-:-:S03]  /*22f0*/  UIMAD.WIDE.U32 UR22, UR8, UR10, URZ ;  /* 0x0000000a081672a5 */ /* 0x000fc6000f8e00ff */
[----:B------:R-:W-:Y:S01]  /*2300*/  UMOV UR16, UR17 ;  /* 0x0000001100107c82 */ /* 0x000fe20008000000 */
[----:B------:R-:W-:Y:S02]  /*2310*/  USHF.R.U32.HI UR4, URZ, UR25, UR4 ;  /* 0x00000019ff047299 */ /* 0x000fe40008011604 */
[----:B------:R-:W-:Y:S01]  /*2320*/  @UP3 USHF.R.U32.HI UR6, URZ, UR11, UR16 ;  /* 0x0000000bff063299 */ /* 0x000fe20008011610 */
[----:B------:R-:W-:Y:S01]  /*2330*/  UMOV UR18, UR19 ;  /* 0x0000001300127c82 */ /* 0x000fe20008000000 */
[----:B------:R-:W-:Y:S01]  /*2340*/  UMOV UR22, UR23 ;  /* 0x0000001700167c82 */ /* 0x000fe20008000000 */
[----:B------:R-:W-:Y:S02]  /*2350*/  USHF.R.U32.HI UR13, URZ, UR13, UR18 ;  /* 0x0000000dff0d7299 */ /* 0x000fe40008011612 */
[----:B------:R-:W-:Y:S02]  /*2360*/  USEL UR4, UR37, UR4, !UP0 ;  /* 0x0000000425047287 */ /* 0x000fe4000c000000 */
[----:B------:R-:W-:-:S02]  /*2370*/  @UP3 USHF.R.U32.HI UR8, URZ, UR11, UR22 ;  /* 0x0000000bff083299 */ /* 0x000fc40008011616 */
[----:B------:R-:W-:Y:S02]  /*2380*/  UIMAD UR9, UR42, UR6, URZ ;  /* 0x000000062a0972a4 */ /* 0x000fe4000f8e02ff */
[----:B------:R-:W-:Y:S02]  /*2390*/  USEL UR6, UR38, UR13, !UP2 ;  /* 0x0000000d26067287 */ /* 0x000fe4000d000000 */
[----:B------:R-:W-:Y:S02]  /*23a0*/  UIMAD UR12, UR42, UR8, URZ ;  /* 0x000000082a0c72a4 */ /* 0x000fe4000f8e02ff */
[----:B------:R-:W-:Y:S02]  /*23b0*/  UISETP.GE.AND UP0, UPT, UR4, UR9, UPT ;  /* 0x000000090400728c */ /* 0x000fe4000bf06270 */
[----:B------:R-:W-:Y:S02]  /*23c0*/  UIMAD.WIDE.U32 UR16, UR4, UR10, URZ ;  /* 0x0000000a041072a5 */ /* 0x000fe4000f8e00ff */
[----:B------:R-:W-:-:S02]  /*23d0*/  UISETP.GE.OR UP0, UPT, UR6, UR12, UP0 ;  /* 0x0000000c0600728c */ /* 0x000fc40008706670 */
[----:B------:R-:W-:Y:S02]  /*23e0*/  UIMAD.WIDE.U32 UR12, UR6, UR10, URZ ;  /* 0x0000000a060c72a5 */ /* 0x000fe4000f8e00ff */
[----:B------:R-:W-:Y:S01]  /*23f0*/  UIADD3 UR15, UPT, UPT, -UR4, URZ, URZ ;  /* 0x000000ff040f7290 */ /* 0x000fe2000fffe1ff */
[----:B------:R-:W-:Y:S01]  /*2400*/  UMOV UR10, UR17 ;  /* 0x00000011000a7c82 */ /* 0x000fe20008000000 */
[----:B------:R-:W-:Y:S02]  /*2410*/  UIADD3 UR12, UPT, UPT, -UR6, URZ, URZ ;  /* 0x000000ff060c7290 */ /* 0x000fe4000fffe1ff */
[----:B------:R-:W-:-:S03]  /*2420*/  USHF.R.U32.HI UR10, URZ, UR11, UR10 ;  /* 0x0000000bff0a7299 */ /* 0x000fc6000801160a */
[----:B------:R-:W-:Y:S01]  /*2430*/  @!UP0 UMOV UR9, UR13 ;  /* 0x0000000d00098c82 */ /* 0x000fe20008000000 */
[----:B------:R-:W-:Y:S02]  /*2440*/  UIMAD UR15, UR14, UR15, UR37 ;  /* 0x0000000f0e0f72a4 */ /* 0x000fe4000f8e0225 */
[----:B------:R-:W-:Y:S02]  /*2450*/  USEL UR10, UR4, UR10, !UP3 ;  /* 0x0000000a040a7287 */ /* 0x000fe4000d800000 */
[----:B------:R-:W-:Y:S02]  /*2460*/  @!UP0 USHF.R.U32.HI UR9, URZ, UR11, UR9 ;  /* 0x0000000bff098299 */ /* 0x000fe40008011609 */
[----:B------:R-:W-:Y:S02]  /*2470*/  UIADD3 UR11, UPT, UPT, -UR10, URZ, URZ ;  /* 0x000000ff0a0b7290 */ /* 0x000fe4000fffe1ff */
[----:B------:R-:W-:Y:S02]  /*2480*/  @!UP0 USEL UR9, UR6, UR9, !UP3 ;  /* 0x0000000906098287 */ /* 0x000fe4000d800000 */
[----:B------:R-:W-:-:S02]  /*2490*/  UIMAD UR11, UR42, UR11, UR4 ;  /* 0x0000000b2a0b72a4 */ /* 0x000fc4000f8e0204 */
[----:B------:R-:W-:Y:S02]  /*24a0*/  @!UP0 UIADD3 UR10, UPT, UPT, UR10, -UR9, URZ ;  /* 0x800000090a0a8290 */ /* 0x000fe4000fffe0ff */
[----:B------:R-:W-:Y:S02]  /*24b0*/  @!UP0 UIMAD UR9, UR11, UR8, UR9 ;  /* 0x000000080b0982a4 */ /* 0x000fe4000f8e0209 */
[----:B------:R-:W-:Y:S02]  /*24c0*/  @!UP0 UIMAD UR4, UR42, UR10, UR6 ;  /* 0x0000000a2a0482a4 */ /* 0x000fe4000f8e0206 */
[----:B------:R-:W-:Y:S02]  /*24d0*/  UIMAD UR8, UR20, UR12, UR38 ;  /* 0x0000000c140872a4 */ /* 0x000fe4000f8e0226 */
[----:B------:R-:W-:Y:S01]  /*24e0*/  UIMAD UR37, UR4, UR14, UR15 ;  /* 0x0000000e042572a4 */ /* 0x000fe2000f8e020f */
[----:B------:R-:W-:Y:S02]  /*24f0*/  @!UP0 UMOV UR6, UR9 ;  /* 0x0000000900068c82 */ /* 0x000fe40008000000 */
[----:B------:R-:W-:-:S12]  /*2500*/  UIMAD UR38, UR6, UR20, UR8 ;  /* 0x00000014062672a4 */ /* 0x000fd8000f8e0208 */
.L_x_40:
[----:B------:R-:W3:Y:S02]  /*2510*/  LDCU UR4, c[0x0][0xb30] ;  /* 0x00016600ff0477ac */ /* 0x000ee40008000800 */
[----:B---3--:R-:W-:-:S09]  /*2520*/  UISETP.NE.AND UP0, UPT, UR4, 0x1, UPT ;  /* 0x000000010400788c */ /* 0x008fd2000bf05270 */
[----:B------:R-:W-:Y:S05]  /*2530*/  BRA.U UP0, `(.L_x_41) ;  /* 0x0000000100447547 */ /* 0x000fea000b800000 */
[----:B------:R-:W3:Y:S01]  /*2540*/  LDCU.128 UR12, c[0x0][0xb10] ;  /* 0x00016200ff0c77ac */ /* 0x000ee20008000c00 */
[----:B------:R-:W4:Y:S01]  /*2550*/  LDCU UR16, c[0x0][0xb0c] ;  /* 0x00016180ff1077ac */ /* 0x000f220008000800 */
[----:B------:R-:W1:Y:S01]  /*2560*/  LDCU UR17, c[0x0][0xb20] ;  /* 0x00016400ff1177ac */ /* 0x000e620008000800 */
[----:B---3--:R-:W-:Y:S02]  /*2570*/  UIMAD.WIDE.U32 UR10, UR38, UR12, URZ ;  /* 0x0000000c260a72a5 */ /* 0x008fe4000f8e00ff */
[----:B------:R-:W-:Y:S02]  /*2580*/  UIMAD.WIDE.U32 UR8, UR37, UR15, URZ ;  /* 0x0000000f250872a5 */ /* 0x000fe4000f8e00ff */
[----:B----4-:R-:W-:Y:S02]  /*2590*/  UISETP.NE.AND UP2, UPT, UR16, 0x1, UPT ;  /* 0x000000011000788c */ /* 0x010fe4000bf45270 */
[----:B------:R-:W-:Y:S01]  /*25a0*/  UISETP.NE.AND UP0, UPT, UR14, 0x1, UPT ;  /* 0x000000010e00788c */ /* 0x000fe2000bf05270 */
[----:B------:R-:W-:-:S02]  /*25b0*/  UMOV UR6, UR11 ;  /* 0x0000000b00067c82 */ /* 0x000fc40008000000 */
[----:B------:R-:W-:Y:S01]  /*25c0*/  UMOV UR4, UR9 ;  /* 0x0000000900047c82 */ /* 0x000fe20008000000 */
[----:B------:R-:W-:Y:S02]  /*25d0*/  USHF.R.U32.HI UR6, URZ, UR13, UR6 ;  /* 0x0000000dff067299 */ /* 0x000fe40008011606 */
[----:B-1----:R-:W-:Y:S02]  /*25e0*/  USHF.R.U32.HI UR4, URZ, UR17, UR4 ;  /* 0x00000011ff047299 */ /* 0x002fe40008011604 */
[----:B------:R-:W-:Y:S02]  /*25f0*/  USEL UR6, UR38, UR6, !UP2 ;  /* 0x0000000626067287 */ /* 0x000fe4000d000000 */
[----:B------:R-:W-:-:S04]  /*2600*/  USEL UR4, UR37, UR4, !UP0 ;  /* 0x0000000425047287 */ /* 0x000fc8000c000000 */
[----:B------:R-:W-:Y:S02]  /*2610*/  UIADD3 UR8, UPT, UPT, UR6, -UR4, URZ ;  /* 0x8000000406087290 */ /* 0x000fe4000fffe0ff */
[----:B------:R-:W-:Y:S02]  /*2620*/  UIADD3 UR4, UPT, UPT, -UR6, UR4, URZ ;  /* 0x0000000406047290 */ /* 0x000fe4000fffe1ff */
[----:B------:R-:W-:Y:S02]  /*2630*/  UIMAD UR37, UR8, UR14, UR37 ;  /* 0x0000000e082572a4 */ /* 0x000fe4000f8e0225 */
[----:B------:R-:W-:-:S12]  /*2640*/  UIMAD UR38, UR4, UR16, UR38 ;  /* 0x00000010042672a4 */ /* 0x000fd8000f8e0226 */
.L_x_41:
[----:B------:R-:W-:Y:S01]  /*2650*/  VIADD R11, R11, 0x1 ;  /* 0x000000010b0b7836 */ /* 0x000fe20000000000 */
[----:B------:R-:W-:Y:S01]  /*2660*/  R2UR UR4, R87 ;  /* 0x00000000570472ca */ /* 0x000fe200000e0000 */
[----:B------:R-:W-:Y:S01]  /*2670*/  UIADD3 UR31, UPT, UPT, UR37, UR59, URZ ;  /* 0x0000003b251f7290 */ /* 0x000fe2000fffe0ff */
[----:B------:R-:W-:Y:S02]  /*2680*/  PLOP3.LUT P1, PT, PT, PT, PT, 0x80, 0x8 ;  /* 0x000000000008781c */ /* 0x000fe40003f2f070 */
[----:B------:R-:W-:-:S04]  /*2690*/  ISETP.NE.AND P0, PT, R11, 0x2, PT ;  /* 0x000000020b00780c */ /* 0x000fc80003f05270 */
[----:B------:R-:W-:Y:S02]  /*26a0*/  SEL R3, RZ, 0x1, P0 ;  /* 0x00000001ff037807 */ /* 0x000fe40000000000 */
[----:B------:R-:W-:Y:S02]  /*26b0*/  SEL R11, R11, RZ, P0 ;  /* 0x000000ff0b0b7207 */ /* 0x000fe40000000000 */
[----:B------:R-:W-:Y:S01]  /*26c0*/  LOP3.LUT R10, R10, R3, RZ, 0x3c, !PT ;  /* 0x000000030a0a7212 */ /* 0x000fe200078e3cff */
[----:B------:R-:W-:Y:S01]  /*26d0*/  UIADD3 UR30, UPT, UPT, UR38, UR4, URZ ;  /* 0x00000004261e7290 */ /* 0x000fe2000fffe0ff */
[----:B------:R-:W-:Y:S11]  /*26e0*/  BRA.U UP1, `(.L_x_42) ;  /* 0xfffffff101587547 */ /* 0x000ff6000b83ffff */
[----:B------:R-:W-:Y:S01]  /*26f0*/  UIADD3 UR7, UPT, UPT, UR7, 0x28, URZ ;  /* 0x0000002807077890 */ /* 0x000fe2000fffe0ff */
[----:B------:R-:W-:-:S03]  /*2700*/  SHF.L.U32 R3, R12, 0x1f, RZ ;  /* 0x0000001f0c037819 */ /* 0x000fc600000006ff */
[----:B------:R-:W-:-:S09]  /*2710*/  ULEA UR4, UR5, UR7, 0x3 ;  /* 0x0000000705047291 */ /* 0x000fd2000f8e18ff */
[----:B------:R-:W3:Y:S02]  /*2720*/  SYNCS.PHASECHK.TRANS64.TRYWAIT P0, [UR4], R3 ;  /* 0x00000003ff0075a7 */ /* 0x000ee40008001104 */
[----:B---3--:R-:W-:Y:S05]  /*2730*/  @!P0 BRA `(.L_x_43) ;  /* 0x00000070005c8947 */ /* 0x008fea0003800000 */
.L_x_138:
[----:B------:R-:W-:-:S04]  /*2740*/  UIADD3 UR4, UPT, UPT, UR5, 0x1, URZ ;  /* 0x0000000105047890 */ /* 0x000fc8000fffe0ff */
[----:B------:R-:W-:-:S04]  /*2750*/  UISETP.NE.AND UP0, UPT, UR4, 0x5, UPT ;  /* 0x000000050400788c */ /* 0x000fc8000bf05270 */
[----:B------:R-:W-:Y:S02]  /*2760*/  USEL UR6, URZ, 0x1, UP0 ;  /* 0x00000001ff067887 */ /* 0x000fe40008000000 */
[----:B------:R-:W-:-:S04]  /*2770*/  USEL UR4, UR4, URZ, UP0 ;  /* 0x000000ff04047287 */ /* 0x000fc80008000000 */
[----:B------:R-:W-:Y:S01]  /*2780*/  ULEA UR5, UR4, UR7, 0x3 ;  /* 0x0000000704057291 */ /* 0x000fe2000f8e18ff */
[----:B------:R-:W-:-:S04]  /*2790*/  LOP3.LUT R2, R12, UR6, RZ, 0x3c, !PT ;  /* 0x000000060c027c12 */ /* 0x000fc8000f8e3cff */
[----:B-1----:R-:W-:-:S04]  /*27a0*/  SHF.L.U32 R3, R2, 0x1f, RZ ;  /* 0x0000001f02037819 */ /* 0x002fc800000006ff */
[----:B------:R-:W1:Y:S02]  /*27b0*/  SYNCS.PHASECHK.TRANS64.TRYWAIT P0, [UR5], R3 ;  /* 0x00000003ff0075a7 */ /* 0x000e640008001105 */
[----:B-1----:R-:W-:Y:S05]  /*27c0*/  @!P0 BRA `(.L_x_44) ;  /* 0x0000007000508947 */ /* 0x002fea0003800000 */
.L_x_140:
        /* <DEDUP_REMOVED lines=9> */
.L_x_142:
        /* <DEDUP_REMOVED lines=9> */
.L_x_144:
[----:B------:R-:W-:-:S04]  /*28f0*/  UIADD3 UR4, UPT, UPT, UR4, 0x1, URZ ;  /* 0x0000000104047890 */ /* 0x000fc8000fffe0ff */
[----:B------:R-:W-:-:S04]  /*2900*/  UISETP.NE.AND UP0, UPT, UR4, 0x5, UPT ;  /* 0x000000050400788c */ /* 0x000fc8000bf05270 */
[----:B------:R-:W-:Y:S02]  /*2910*/  USEL UR5, URZ, 0x1, UP0 ;  /* 0x00000001ff057887 */ /* 0x000fe40008000000 */
[----:B------:R-:W-:-:S04]  /*2920*/  USEL UR4, UR4, URZ, UP0 ;  /* 0x000000ff04047287 */ /* 0x000fc80008000000 */
[----:B------:R-:W-:Y:S01]  /*2930*/  ULEA UR4, UR4, UR7, 0x3 ;  /* 0x0000000704047291 */ /* 0x000fe2000f8e18ff */
[----:B-1----:R-:W-:-:S04]  /*2940*/  LOP3.LUT R3, R2, UR5, RZ, 0x3c, !PT ;  /* 0x0000000502037c12 */ /* 0x002fc8000f8e3cff */
[----:B------:R-:W-:Y:S01]  /*2950*/  SHF.L.U32 R3, R3, 0x1f, RZ ;  /* 0x0000001f03037819 */ /* 0x000fe200000006ff */
[----:B------:R-:W-:-:S07]  /*2960*/  IMAD.U32 R0, RZ, RZ, UR4 ;  /* 0x00000004ff007e24 */ /* 0x000fce000f8e00ff */
.L_x_47:
[----:B-1----:R1:W3:Y:S02]  /*2970*/  SYNCS.PHASECHK.TRANS64.TRYWAIT P0, [R0+URZ], R3 ;  /* 0x00000003000075a7 */ /* 0x0022e400080011ff */
[----:B---3--:R-:W-:Y:S05]  /*2980*/  @!P0 NANOSLEEP.SYNCS 0x989680 ;  /* 0x009896800000895d */ /* 0x008fea0003900000 */
[----:B------:R-:W3:Y:S02]  /*2990*/  @!P0 SYNCS.PHASECHK.TRANS64 P0, [R0+URZ], R3 ;  /* 0x00000003000085a7 */ /* 0x000ee400080010ff */
[----:B--23--:R-:W-:Y:S05]  /*29a0*/  @P0 EXIT ;  /* 0x000000000000094d */ /* 0x00cfea0003800000 */
[----:B------:R-:W-:Y:S05]  /*29b0*/  BRA `(.L_x_47) ;  /* 0xfffffffc00ec7947 */ /* 0x000fea000383ffff */
.L_x_22:
[----:B------:R-:W2:Y:S02]  /*29c0*/  S2UR UR4, SR_CgaCtaId ;  /* 0x00000000000479c3 */ /* 0x000ea40000008800 */
[----:B--2---:R-:W-:-:S04]  /*29d0*/  UISETP.NE.AND UP0, UPT, UR4, URZ, UPT ;  /* 0x000000ff0400728c */ /* 0x004fc8000bf05270 */
[----:B------:R-:W-:-:S09]  /*29e0*/  UISETP.NE.OR UP0, UPT, UR18, 0x1, UP0 ;  /* 0x000000011200788c */ /* 0x000fd20008705670 */
[----:B------:R-:W-:Y:S05]  /*29f0*/  BRA.U UP0, `(.L_x_48) ;  /* 0x00000005004c7547 */ /* 0x000fea000b800000 */
[----:B------:R-:W2:Y:S01]  /*2a00*/  S2UR UR5, SR_CgaCtaId ;  /* 0x00000000000579c3 */ /* 0x000ea20000008800 */
[----:B------:R-:W-:Y:S01]  /*2a10*/  UMOV UR4, 0x400 ;  /* 0x0000040000047882 */ /* 0x000fe20000000000 */
[----:B------:R-:W-:Y:S01]  /*2a20*/  ISETP.GE.U32.AND P2, PT, R0, 0x2, PT ;  /* 0x000000020000780c */ /* 0x000fe20003f46070 */
[----:B------:R-:W-:Y:S01]  /*2a30*/  IMAD.MOV.U32 R12, RZ, RZ, 0x1 ;  /* 0x00000001ff0c7424 */ /* 0x000fe200078e00ff */
[----:B------:R-:W-:Y:S02]  /*2a40*/  CS2R R10, SRZ ;  /* 0x00000000000a7805 */ /* 0x000fe4000001ff00 */
[----:B------:R-:W-:Y:S01]  /*2a50*/  CS2R R8, SRZ ;  /* 0x0000000000087805 */ /* 0x000fe2000001ff00 */
[----:B--2---:R-:W-:-:S03]  /*2a60*/  ULEA UR6, UR5, UR4, 0x18 ;  /* 0x0000000405067291 */ /* 0x004fc6000f8ec0ff */
[----:B------:R-:W-:-:S09]  /*2a70*/  UMOV UR5, URZ ;  /* 0x000000ff00057c82 */ /* 0x000fd20008000000 */
.L_x_52:
[----:B------:R-:W-:Y:S02]  /*2a80*/  LEA R2, R8, UR6, 0x3 ;  /* 0x0000000608027c11 */ /* 0x000fe4000f8e18ff */
[----:B------:R-:W-:-:S03]  /*2a90*/  SHF.L.U32 R5, R9, 0x1f, RZ ;  /* 0x0000001f09057819 */ /* 0x000fc600000006ff */
[----:B------:R-:W-:Y:S01]  /*2aa0*/  VIADD R4, R2, 0x110 ;  /* 0x0000011002047836 */ /* 0x000fe20000000000 */
[----:B------:R-:W2:Y:S02]  /*2ab0*/  SYNCS.PHASECHK.TRANS64.TRYWAIT P0, [R2+URZ+0x100], R5 ;  /* 0x00010005020075a7 */ /* 0x000ea400080011ff */
[----:B--2---:R-:W-:Y:S05]  /*2ac0*/  @!P0 BRA `(.L_x_49) ;  /* 0x0000006c00d88947 */ /* 0x004fea0003800000 */
.L_x_145:
[----:B------:R-:W-:Y:S01]  /*2ad0*/  ULEA UR4, UR5, UR6, 0x3 ;  /* 0x0000000605047291 */ /* 0x000fe2000f8e18ff */
[----:B------:R-:W-:Y:S02]  /*2ae0*/  PRMT R4, RZ, 0x654, R4 ;  /* 0x00000654ff047816 */ /* 0x000fe40000000004 */
[----:B--2---:R-:W-:Y:S01]  /*2af0*/  SHF.L.U32 R5, R12, 0x1f, RZ ;  /* 0x0000001f0c057819 */ /* 0x004fe200000006ff */
[----:B------:R-:W-:Y:S01]  /*2b00*/  UIADD3 UR7, UPT, UPT, UR4, 0xa0, URZ ;  /* 0x000000a004077890 */ /* 0x000fe2000fffe0ff */
[----:B------:R2:W-:Y:S05]  /*2b10*/  SYNCS.ARRIVE.TRANS64.RED.A1T0 RZ, [R4+URZ], RZ ;  /* 0x000000ff04ff79a7 */ /* 0x0005ea00081004ff */
[----:B------:R-:W-:Y:S01]  /*2b20*/  IMAD.U32 R7, RZ, RZ, UR7 ;  /* 0x00000007ff077e24 */ /* 0x000fe2000f8e00ff */
[----:B------:R-:W3:Y:S04]  /*2b30*/  SYNCS.PHASECHK.TRANS64.TRYWAIT P0, [UR4+0xb0], R5 ;  /* 0x0000b005ff0075a7 */ /* 0x000ee80008001104 */
[----:B------:R-:W-:Y:S01]  /*2b40*/  PRMT R6, R0, 0x654, R7 ;  /* 0x0000065400067816 */ /* 0x000fe20000000007 */
[----:B--2---:R-:W-:Y:S01]  /*2b50*/  @!P2 IMAD.MOV.U32 R4, RZ, RZ, 0x10 ;  /* 0x00000010ff04a424 */ /* 0x004fe200078e00ff */
[----:B---3--:R-:W-:Y:S06]  /*2b60*/  @!P0 BRA `(.L_x_50) ;  /* 0x0000006c00c48947 */ /* 0x008fec0003800000 */
.L_x_147:
[----:B------:R-:W-:Y:S01]  /*2b70*/  ULEA UR8, UR5, UR6, 0x4 ;  /* 0x0000000605087291 */ /* 0x000fe2000f8e20ff */
[----:B------:R-:W-:Y:S01]  /*2b80*/  SEL R3, R6, R3, !P2 ;  /* 0x0000000306037207 */ /* 0x000fe20005000000 */
[----:B------:R-:W-:Y:S01]  /*2b90*/  UIADD3 UR9, UPT, UPT, UR4, 0xa0, URZ ;  /* 0x000000a004097890 */ /* 0x000fe2000fffe0ff */
[----:B--2---:R-:W-:Y:S01]  /*2ba0*/  LEA R2, R11, UR6, 0x3 ;  /* 0x000000060b027c11 */ /* 0x004fe2000f8e18ff */
[----:B------:R-:W-:Y:S01]  /*2bb0*/  UIADD3 UR8, UPT, UPT, UR8, 0x130, URZ ;  /* 0x0000013008087890 */ /* 0x000fe2000fffe0ff */
[----:B------:R-:W-:Y:S01]  /*2bc0*/  SHF.L.U32 R5, R10, 0x1f, RZ ;  /* 0x0000001f0a057819 */ /* 0x000fe200000006ff */
[----:B------:R2:W-:Y:S01]  /*2bd0*/  @!P2 SYNCS.ARRIVE.TRANS64.RED RZ, [R3+URZ], R4 ;  /* 0x0000000403ffa9a7 */ /* 0x0005e200080004ff */
[----:B------:R-:W-:Y:S01]  /*2be0*/  UIADD3 UR4, UPT, UPT, UR5, 0x1, URZ ;  /* 0x0000000105047890 */ /* 0x000fe2000fffe0ff */
[----:B------:R-:W-:-:S03]  /*2bf0*/  VIADD R8, R8, 0x1 ;  /* 0x0000000108087836 */ /* 0x000fc60000000000 */
[----:B------:R-:W-:Y:S02]  /*2c00*/  UISETP.NE.AND UP0, UPT, UR4, 0x2, UPT ;  /* 0x000000020400788c */ /* 0x000fe4000bf05270 */
[----:B------:R-:W-:Y:S06]  /*2c10*/  UGETNEXTWORKID.BROADCAST [UR8], [UR9] ;  /* 0x00000000080073ca */ /* 0x000fec0008000100 */
[----:B------:R-:W-:Y:S01]  /*2c20*/  USEL UR7, URZ, 0x1, UP0 ;  /* 0x00000001ff077887 */ /* 0x000fe20008000000 */
[----:B------:R-:W-:Y:S01]  /*2c30*/  ISETP.NE.AND P0, PT, R8, 0x2, PT ;  /* 0x000000020800780c */ /* 0x000fe20003f05270 */
[----:B------:R-:W-:Y:S01]  /*2c40*/  USEL UR5, UR4, URZ, UP0 ;  /* 0x000000ff04057287 */ /* 0x000fe20008000000 */
[----:B------:R-:W3:Y:S03]  /*2c50*/  SYNCS.PHASECHK.TRANS64.TRYWAIT P1, [R2+URZ+0xa0], R5 ;  /* 0x0000a005020075a7 */ /* 0x000ee600080211ff */
[----:B------:R-:W-:Y:S01]  /*2c60*/  LOP3.LUT R12, R12, UR7, RZ, 0x3c, !PT ;  /* 0x000000070c0c7c12 */ /* 0x000fe2000f8e3cff */
[----:B--23--:R-:W-:Y:S07]  /*2c70*/  @!P1 BRA `(.L_x_51) ;  /* 0x0000006c00989947 */ /* 0x00cfee0003800000 */
.L_x_148:
[C---:B------:R-:W-:Y:S01]  /*2c80*/  LEA R4, R11.reuse, UR6, 0x4 ;  /* 0x000000060b047c11 */ /* 0x040fe2000f8e20ff */
[----:B--2---:R-:W-:Y:S01]  /*2c90*/  VIADD R2, R2, 0xb0 ;  /* 0x000000b002027836 */ /* 0x004fe20000000000 */
[----:B------:R-:W-:Y:S01]  /*2ca0*/  SEL R8, R8, RZ, P0 ;  /* 0x000000ff08087207 */ /* 0x000fe20000000000 */
[----:B------:R-:W-:-:S03]  /*2cb0*/  VIADD R11, R11, 0x1 ;  /* 0x000000010b0b7836 */ /* 0x000fc60000000000 */
[----:B------:R-:W2:Y:S01]  /*2cc0*/  LDS.128 R4, [R4+0x130] ;  /* 0x0001300004047984 */ /* 0x000ea20000000c00 */
[----:B------:R-:W-:Y:S02]  /*2cd0*/  PRMT R2, RZ, 0x654, R2 ;  /* 0x00000654ff027816 */ /* 0x000fe40000000002 */
[C---:B------:R-:W-:Y:S01]  /*2ce0*/  ISETP.NE.AND P1, PT, R11.reuse, 0x2, PT ;  /* 0x000000020b00780c */ /* 0x040fe20003f25270 */
[----:B------:R-:W-:Y:S01]  /*2cf0*/  @!PT LDS RZ, [RZ] ;  /* 0x00000000fffff984 */ /* 0x000fe20000000800 */
[----:B------:R-:W-:Y:S01]  /*2d00*/  @!PT LDS RZ, [RZ] ;  /* 0x00000000fffff984 */ /* 0x000fe20000000800 */
[----:B------:R-:W-:Y:S01]  /*2d10*/  @!PT LDS RZ, [RZ] ;  /* 0x00000000fffff984 */ /* 0x000fe20000000800 */
[----:B------:R-:W-:Y:S01]  /*2d20*/  @!PT LDS RZ, [RZ] ;  /* 0x00000000fffff984 */ /* 0x000fe20000000800 */
[----:B------:R3:W-:Y:S06]  /*2d30*/  MEMBAR.ALL.CTA ;  /* 0x0000000000007992 */ /* 0x0007ec0000008000 */
[----:B---3--:R-:W3:Y:S01]  /*2d40*/  FENCE.VIEW.ASYNC.S ;  /* 0x00000000000073c6 */ /* 0x008ee20000000000 */
[----:B------:R-:W-:Y:S01]  /*2d50*/  SEL R11, R11, RZ, P1 ;  /* 0x000000ff0b0b7207 */ /* 0x000fe20000800000 */
[----:B---3--:R3:W-:Y:S01]  /*2d60*/  SYNCS.ARRIVE.TRANS64.RED.A1T0 RZ, [R2+URZ], RZ ;  /* 0x000000ff02ff79a7 */ /* 0x0087e200081004ff */
[----:B--2---:R-:W-:-:S02]  /*2d70*/  LOP3.LUT P3, RZ, R6, 0x1, RZ, 0xc0, !PT ;  /* 0x0000000106ff7812 */ /* 0x004fc4000786c0ff */
[----:B------:R-:W-:-:S04]  /*2d80*/  SEL R5, RZ, 0x1, P1 ;  /* 0x00000001ff057807 */ /* 0x000fc80000800000 */
[----:B------:R-:W-:Y:S02]  /*2d90*/  LOP3.LUT R10, R10, R5, RZ, 0x3c, !PT ;  /* 0x000000050a0a7212 */ /* 0x000fe400078e3cff */
[----:B---3--:R-:W-:-:S04]  /*2da0*/  SEL R2, RZ, 0x1, P0 ;  /* 0x00000001ff027807 */ /* 0x008fc80000000000 */
[----:B------:R-:W-:Y:S01]  /*2db0*/  LOP3.LUT R9, R9, R2, RZ, 0x3c, !PT ;  /* 0x0000000209097212 */ /* 0x000fe200078e3cff */
[----:B------:R-:W-:Y:S06]  /*2dc0*/  @P3 BRA `(.L_x_52) ;  /* 0xfffffffc002c3947 */ /* 0x000fec000383ffff */
[----:B------:R-:W-:Y:S01]  /*2dd0*/  ULEA UR4, UR5, UR6, 0x3 ;  /* 0x0000000605047291 */ /* 0x000fe2000f8e18ff */
[----:B------:R-:W-:-:S08]  /*2de0*/  SHF.L.U32 R3, R12, 0x1f, RZ ;  /* 0x0000001f0c037819 */ /* 0x000fd000000006ff */
[----:B------:R-:W2:Y:S02]  /*2df0*/  SYNCS.PHASECHK.TRANS64 P0, [UR4+0xb0], R3 ;  /* 0x0000b003ff0075a7 */ /* 0x000ea40008001004 */
[----:B--2---:R-:W-:Y:S05]  /*2e00*/  @P0 BRA `(.L_x_53) ;  /* 0x0000000000080947 */ /* 0x004fea0003800000 */
[----:B------:R-:W2:Y:S02]  /*2e10*/  SYNCS.PHASECHK.TRANS64.TRYWAIT P0, [UR4+0xb0], R3 ;  /* 0x0000b003ff0075a7 */ /* 0x000ea40008001104 */
[----:B--2---:R-:W-:Y:S05]  /*2e20*/  @!P0 BRA `(.L_x_54) ;  /* 0x0000006c00408947 */ /* 0x004fea0003800000 */
.L_x_53:
[----:B------:R-:W-:-:S04]  /*2e30*/  UIADD3 UR7, UPT, UPT, UR5, 0x1, URZ ;  /* 0x0000000105077890 */ /* 0x000fc8000fffe0ff */
[----:B------:R-:W-:-:S04]  /*2e40*/  UISETP.NE.AND UP0, UPT, UR7, 0x2, UPT ;  /* 0x000000020700788c */ /* 0x000fc8000bf05270 */
[----:B------:R-:W-:Y:S02]  /*2e50*/  USEL UR8, URZ, 0x1, UP0 ;  /* 0x00000001ff087887 */ /* 0x000fe40008000000 */
[----:B------:R-:W-:-:S04]  /*2e60*/  USEL UR7, UR7, URZ, UP0 ;  /* 0x000000ff07077287 */ /* 0x000fc80008000000 */
[----:B------:R-:W-:Y:S01]  /*2e70*/  ULEA UR7, UR7, UR6, 0x3 ;  /* 0x0000000607077291 */ /* 0x000fe2000f8e18ff */
[----:B--2---:R-:W-:-:S04]  /*2e80*/  LOP3.LUT R3, R12, UR8, RZ, 0x3c, !PT ;  /* 0x000000080c037c12 */ /* 0x004fc8000f8e3cff */
[----:B------:R-:W-:-:S04]  /*2e90*/  SHF.L.U32 R0, R3, 0x1f, RZ ;  /* 0x0000001f03007819 */ /* 0x000fc800000006ff */
[----:B------:R-:W2:Y:S02]  /*2ea0*/  SYNCS.PHASECHK.TRANS64 P0, [UR7+0xb0], R0 ;  /* 0x0000b000ff0075a7 */ /* 0x000ea40008001007 */
[----:B-12---:R-:W-:Y:S05]  /*2eb0*/  @P0 EXIT ;  /* 0x000000000000094d */ /* 0x006fea0003800000 */
[----:B------:R-:W-:Y:S02]  /*2ec0*/  SHF.L.U32 R3, R3, 0x1f, RZ ;  /* 0x0000001f03037819 */ /* 0x000fe400000006ff */
[----:B------:R-:W-:-:S07]  /*2ed0*/  MOV R0, UR7 ;  /* 0x0000000700007c02 */ /* 0x000fce0008000f00 */
.L_x_55:
[----:B-1----:R1:W2:Y:S02]  /*2ee0*/  SYNCS.PHASECHK.TRANS64.TRYWAIT P0, [R0+URZ+0xb0], R3 ;  /* 0x0000b003000075a7 */ /* 0x0022a400080011ff */
[----:B--2---:R-:W-:Y:S05]  /*2ef0*/  @!P0 NANOSLEEP.SYNCS 0x989680 ;  /* 0x009896800000895d */ /* 0x004fea0003900000 */
[----:B------:R-:W2:Y:S02]  /*2f00*/  @!P0 SYNCS.PHASECHK.TRANS64 P0, [R0+URZ+0xb0], R3 ;  /* 0x0000b003000085a7 */ /* 0x000ea400080010ff */
[----:B--2---:R-:W-:Y:S05]  /*2f10*/  @P0 EXIT ;  /* 0x000000000000094d */ /* 0x004fea0003800000 */
[----:B------:R-:W-:Y:S05]  /*2f20*/  BRA `(.L_x_55) ;  /* 0xfffffffc00ec7947 */ /* 0x000fea000383ffff */
.L_x_48:
[----:B------:R-:W-:Y:S05]  /*2f30*/  BRA.U UP4, `(.L_x_56) ;  /* 0x0000000d04a07547 */ /* 0x000fea000b800000 */
[----:B------:R-:W2:Y:S01]  /*2f40*/  S2UR UR7, SR_CgaCtaId ;  /* 0x00000000000779c3 */ /* 0x000ea20000008800 */
[----:B------:R-:W-:Y:S01]  /*2f50*/  UMOV UR4, 0x40 ;  /* 0x0000004000047882 */ /* 0x000fe20000000000 */
[----:B------:R-:W-:Y:S01]  /*2f60*/  NOP ;  /* 0x0000000000007918 */ /* 0x000fe20000000000 */
[----:B------:R-:W-:Y:S01]  /*2f70*/  UMOV UR6, 0x400 ;  /* 0x0000040000067882 */ /* 0x000fe20000000000 */
[----:B--2---:R-:W-:Y:S02]  /*2f80*/  ULEA UR5, UR7, UR4, 0x18 ;  /* 0x0000000407057291 */ /* 0x004fe4000f8ec0ff */
[----:B------:R-:W-:-:S07]  /*2f90*/  ULEA UR6, UR7, UR6, 0x18 ;  /* 0x0000000607067291 */ /* 0x000fce000f8ec0ff */
[----:B------:R-:W2:Y:S02]  /*2fa0*/  LDS.U8 R0, [UR5+0x1c] ;  /* 0x00001c05ff007984 */ /* 0x000ea40008000000 */
[----:B--2---:R-:W-:-:S13]  /*2fb0*/  ISETP.NE.AND P0, PT, R0, RZ, PT ;  /* 0x000000ff0000720c */ /* 0x004fda0003f05270 */
[----:B------:R-:W-:Y:S05]  /*2fc0*/  @P0 BRA `(.L_x_57) ;  /* 0x0000000000580947 */ /* 0x000fea0003800000 */
[----:B------:R-:W-:-:S13]  /*2fd0*/  ELECT P0, URZ, PT ;  /* 0x0000000000ff782f */ /* 0x000fda0003800000 */
[----:B------:R-:W-:Y:S05]  /*2fe0*/  @!P0 BRA `(.L_x_58) ;  /* 0x0000000000608947 */ /* 0x000fea0003800000 */
[----:B------:R-:W-:Y:S01]  /*2ff0*/  UMOV UR4, 0x10 ;  /* 0x0000001000047882 */ /* 0x000fe20000000000 */
[----:B------:R-:W-:Y:S01]  /*3000*/  HFMA2 R0, -RZ, RZ, 0, 5.9604644775390625e-08 ;  /* 0x00000001ff007431 */ /* 0x000fe200000001ff */
[----:B------:R-:W-:-:S03]  /*3010*/  MOV R3, 0xffff ;  /* 0x0000ffff00037802 */ /* 0x000fc60000000f00 */
[----:B------:R-:W-:Y:S04]  /*3020*/  DEPBAR.LE SB2, 0x36 ;  /* 0x0000ad800000791a */ /* 0x000fe80000000000 */
[----:B------:R-:W2:Y:S02]  /*3030*/  UTCATOMSWS.FIND_AND_SET.ALIGN UP0, UR4, UR4 ;  /* 0x00000004000475e3 */ /* 0x000ea40008000800 */
[----:B--2---:R-:W-:Y:S01]  /*3040*/  MOV R4, UR4 ;  /* 0x0000000400047c02 */ /* 0x004fe20008000f00 */
[----:B------:R-:W-:Y:S06]  /*3050*/  BRA.U UP0, `(.L_x_59) ;  /* 0x0000000100187547 */ /* 0x000fec000b800000 */
.L_x_60:
[----:B------:R-:W-:Y:S05]  /*3060*/  NANOSLEEP 0x64 ;  /* 0x000000640000795d */ /* 0x000fea0003800000 */
[----:B------:R-:W-:-:S05]  /*3070*/  UMOV UR4, 0x10 ;  /* 0x0000001000047882 */ /* 0x000fca0000000000 */
[----:B------:R-:W-:Y:S04]  /*3080*/  DEPBAR.LE SB2, 0x36 ;  /* 0x0000ad800000791a */ /* 0x000fe80000000000 */
[----:B------:R-:W2:Y:S02]  /*3090*/  UTCATOMSWS.FIND_AND_SET.ALIGN UP0, UR4, UR4 ;  /* 0x00000004000475e3 */ /* 0x000ea40008000800 */
[----:B--2---:R-:W-:Y:S01]  /*30a0*/  MOV R4, UR4 ;  /* 0x0000000400047c02 */ /* 0x004fe20008000f00 */
[----:B------:R-:W-:Y:S05]  /*30b0*/  BRA.U !UP0, `(.L_x_60) ;  /* 0xfffffffd08e87547 */ /* 0x000fea000b83ffff */
.L_x_59:
[-C--:B------:R-:W-:Y:S02]  /*30c0*/  SHF.L.U32 R3, R3, R4.reuse, RZ ;  /* 0x0000000403037219 */ /* 0x080fe400000006ff */
[----:B------:R-:W-:Y:S01]  /*30d0*/  SHF.L.U32 R0, R0, R4, RZ ;  /* 0x0000000400007219 */ /* 0x000fe200000006ff */
[----:B------:R-:W-:Y:S02]  /*30e0*/  IMAD.SHL.U32 R4, R4, 0x20, RZ ;  /* 0x0000002004047824 */ /* 0x000fe400078e00ff */
[----:B------:R2:W-:Y:S04]  /*30f0*/  ATOMS.OR RZ, [UR5+0x14], R3 ;  /* 0x00001403ffff798c */ /* 0x0005e8000b000005 */
[----:B------:R2:W-:Y:S04]  /*3100*/  ATOMS.OR RZ, [UR5+0x18], R0 ;  /* 0x00001800ffff798c */ /* 0x0005e8000b000005 */
[----:B------:R2:W-:Y:S01]  /*3110*/  STS [UR6+0x150], R4 ;  /* 0x00015004ff007988 */ /* 0x0005e20008000806 */
[----:B------:R-:W-:Y:S05]  /*3120*/  BRA `(.L_x_58) ;  /* 0x0000000000107947 */ /* 0x000fea0003800000 */
.L_x_57:
[----:B------:R-:W-:Y:S02]  /*3130*/  MOV R0, 0xffffffff ;  /* 0xffffffff00007802 */ /* 0x000fe40000000f00 */
[----:B------:R-:W-:-:S03]  /*3140*/  MOV R4, 0x3170 ;  /* 0x0000317000047802 */ /* 0x000fc60000000f00 */
[----:B------:R2:W-:Y:S04]  /*3150*/  STS [UR6+0x150], R0 ;  /* 0x00015000ff007988 */ /* 0x0005e80008000806 */
[----:B-12--5:R-:W-:Y:S05]  /*3160*/  CALL.REL.NOINC `($__internal_1_$__cuda_sm10x_tcgen05_guardrail_trap_phase_invalid_during_alloc) ;  /* 0x0000007000847944 */ /* 0x026fea0003c00000 */
.L_x_58:
[----:B------:R-:W-:Y:S05]  /*3170*/  WARPSYNC.ALL ;  /* 0x0000000000007948 */ /* 0x000fea0003800000 */
[----:B------:R-:W3:Y:S01]  /*3180*/  S2UR UR4, SR_CgaCtaId ;  /* 0x00000000000479c3 */ /* 0x000ee20000008800 */
[----:B------:R-:W-:Y:S01]  /*3190*/  UMOV UR17, 0x400 ;  /* 0x0000040000117882 */ /* 0x000fe20000000000 */
[----:B------:R-:W-:-:S06]  /*31a0*/  NOP ;  /* 0x0000000000007918 */ /* 0x000fcc0000000000 */
[----:B------:R-:W-:Y:S06]  /*31b0*/  BAR.ARV 0x6, 0xa0 ;  /* 0x0182800000007b1d */ /* 0x000fec0000002000 */
[----:B------:R-:W4:Y:S01]  /*31c0*/  LDCU UR5, c[0x0][0x38c] ;  /* 0x00007180ff0577ac */ /* 0x000f220008000800 */
[----:B------:R-:W-:Y:S01]  /*31d0*/  LOP3.LUT R2, R2, 0xffff, RZ, 0xc0, !PT ;  /* 0x0000ffff02027812 */ /* 0x000fe200078ec0ff */
[----:B------:R-:W-:Y:S01]  /*31e0*/  IMAD.MOV.U32 R11, RZ, RZ, 0x1 ;  /* 0x00000001ff0b7424 */ /* 0x000fe200078e00ff */
[----:B------:R-:W-:Y:S01]  /*31f0*/  CS2R R8, SRZ ;  /* 0x0000000000087805 */ /* 0x000fe2000001ff00 */
[----:B------:R-:W1:Y:S01]  /*3200*/  LDCU UR8, c[0x0][0x38c] ;  /* 0x00007180ff0877ac */ /* 0x000e620008000800 */
[----:B------:R-:W-:Y:S01]  /*3210*/  R2UR UR19, R2 ;  /* 0x00000000021372ca */ /* 0x000fe200000e0000 */
[----:B------:R-:W-:Y:S01]  /*3220*/  IMAD.MOV.U32 R10, RZ, RZ, RZ ;  /* 0x000000ffff0a7224 */ /* 0x000fe200078e00ff */
[----:B------:R-:W-:Y:S01]  /*3230*/  UMOV UR22, URZ ;  /* 0x000000ff00167c82 */ /* 0x000fe20008000000 */
[----:B------:R-:W-:Y:S01]  /*3240*/  UMOV UR14, URZ ;  /* 0x000000ff000e7c82 */ /* 0x000fe20008000000 */
[----:B---3--:R-:W-:Y:S01]  /*3250*/  ULEA UR17, UR4, UR17, 0x18 ;  /* 0x0000001104117291 */ /* 0x008fe2000f8ec0ff */
[----:B------:R-:W-:Y:S01]  /*3260*/  UMOV UR26, 0x0 ;  /* 0x00000000001a7882 */ /* 0x000fe20000000000 */
[----:B------:R-:W-:-:S02]  /*3270*/  UMOV UR27, 0x4400490 ;  /* 0x04400490001b7882 */ /* 0x000fc40000000000 */
[----:B------:R-:W-:Y:S02]  /*3280*/  UIADD3 UR6, UPT, UPT, UR17, 0x6400, URZ ;  /* 0x0000640011067890 */ /* 0x000fe4000fffe0ff */
[----:B------:R-:W-:Y:S02]  /*3290*/  UIADD3 UR7, UPT, UPT, UR17, 0xb400, URZ ;  /* 0x0000b40011077890 */ /* 0x000fe4000fffe0ff */
[----:B----4-:R-:W-:Y:S01]  /*32a0*/  UIADD3 UR5, UPT, UPT, UR5, 0x3f, URZ ;  /* 0x0000003f05057890 */ /* 0x010fe2000fffe0ff */
[----:B--2---:R-:W2:Y:S01]  /*32b0*/  LDS R0, [UR17+0x150] ;  /* 0x00015011ff007984 */ /* 0x004ea20008000800 */
[----:B------:R-:W-:Y:S02]  /*32c0*/  USHF.R.U32.HI UR6, URZ, 0x4, UR6 ;  /* 0x00000004ff067899 */ /* 0x000fe40008011606 */
[----:B------:R-:W-:Y:S02]  /*32d0*/  USHF.R.S32.HI UR4, URZ, 0x1f, UR5 ;  /* 0x0000001fff047899 */ /* 0x000fe40008011405 */
[----:B------:R-:W-:-:S02]  /*32e0*/  ULOP3.LUT UR6, UR6, 0x3fff, URZ, 0xc0, !UPT ;  /* 0x00003fff06067892 */ /* 0x000fc4000f8ec0ff */
[----:B------:R-:W-:Y:S02]  /*32f0*/  ULEA.HI UR4, UR4, UR5, URZ, 0x6 ;  /* 0x0000000504047291 */ /* 0x000fe4000f8f30ff */
[----:B------:R-:W-:Y:S02]  /*3300*/  USHF.R.U32.HI UR5, URZ, 0x4, UR7 ;  /* 0x00000004ff057899 */ /* 0x000fe40008011607 */
[----:B------:R-:W-:Y:S02]  /*3310*/  USHF.R.S32.HI UR28, URZ, 0x6, UR4 ;  /* 0x00000006ff1c7899 */ /* 0x000fe40008011404 */
[----:B------:R-:W-:Y:S02]  /*3320*/  ULOP3.LUT UR5, UR5, 0x3fff, URZ, 0xc0, !UPT ;  /* 0x00003fff05057892 */ /* 0x000fe4000f8ec0ff */
[----:B------:R-:W-:Y:S02]  /*3330*/  UISETP.LT.AND UP0, UPT, UR28, 0x1, UPT ;  /* 0x000000011c00788c */ /* 0x000fe4000bf01270 */
[----:B------:R-:W-:-:S02]  /*3340*/  ULOP3.LUT UR20, UR6, 0x10000, URZ, 0xfc, !UPT ;  /* 0x0001000006147892 */ /* 0x000fc4000f8efcff */
[----:B------:R-:W-:Y:S02]  /*3350*/  USEL UR29, UR28, 0x1, !UP0 ;  /* 0x000000011c1d7887 */ /* 0x000fe4000c000000 */
[----:B------:R-:W-:Y:S02]  /*3360*/  ULOP3.LUT UR21, UR5, 0x10000, URZ, 0xfc, !UPT ;  /* 0x0001000005157892 */ /* 0x000fe4000f8efcff */
[----:B------:R-:W-:Y:S02]  /*3370*/  UIADD3 UR29, UPT, UPT, -UR29, URZ, URZ ;  /* 0x000000ff1d1d7290 */ /* 0x000fe4000fffe1ff */
[----:B-1----:R-:W-:Y:S01]  /*3380*/  UISETP.GE.AND UP4, UPT, UR8, 0x1, UPT ;  /* 0x000000010800788c */ /* 0x002fe2000bf86270 */
[----:B------:R-:W-:Y:S01]  /*3390*/  UMOV UR24, 0x0 ;  /* 0x0000000000187882 */ /* 0x000fe20000000000 */
[----:B------:R-:W-:Y:S01]  /*33a0*/  UMOV UR25, 0x4400490 ;  /* 0x0440049000197882 */ /* 0x000fe20000000000 */
[----:B--2---:R-:W-:-:S15]  /*33b0*/  R2UR UR30, R0 ;  /* 0x00000000001e72ca */ /* 0x004fde00000e0000 */
.L_x_67:
[----:B------:R-:W-:Y:S02]  /*33c0*/  LEA R0, R10, UR17, 0x3 ;  /* 0x000000110a007c11 */ /* 0x000fe4000f8e18ff */
[----:B------:R-:W-:Y:S02]  /*33d0*/  SHF.L.U32 R5, R9, 0x1f, RZ ;  /* 0x0000001f09057819 */ /* 0x000fe400000006ff */
[----:B------:R-:W-:Y:S01]  /*33e0*/  PLOP3.LUT P0, PT, PT, PT, UP4, 0x80, 0x8 ;  /* 0x000000000008781c */ /* 0x000fe20003f0f048 */
[----:B------:R-:W-:Y:S01]  /*33f0*/  VIADD R3, R0, 0xb0 ;  /* 0x000000b000037836 */ /* 0x000fe20000000000 */
[----:B-1----:R-:W1:Y:S02]  /*3400*/  SYNCS.PHASECHK.TRANS64.TRYWAIT P1, [R0+URZ+0xa0], R5 ;  /* 0x0000a005000075a7 */ /* 0x002e6400080211ff */
[----:B-1-3--:R-:W-:Y:S09]  /*3410*/  @!P1 BRA `(.L_x_61) ;  /* 0x0000006400dc9947 */ /* 0x00aff20003800000 */
.L_x_150:
[----:B------:R-:W-:Y:S01]  /*3420*/  LEA R4, R10, UR17, 0x4 ;  /* 0x000000110a047c11 */ /* 0x000fe2000f8e20ff */
[----:B------:R-:W-:Y:S01]  /*3430*/  @UP4 ULEA UR4, UR14, UR17, 0x3 ;  /* 0x000000110e044291 */ /* 0x000fe2000f8e18ff */
[----:B------:R-:W-:Y:S01]  /*3440*/  PLOP3.LUT P2, PT, PT, PT, PT, 0x80, 0x8 ;  /* 0x000000000008781c */ /* 0x000fe20003f4f070 */
[----:B------:R-:W-:Y:S01]  /*3450*/  ULEA UR23, UR22, UR17, 0x3 ;  /* 0x0000001116177291 */ /* 0x000fe2000f8e18ff */
[----:B------:R-:W-:Y:S02]  /*3460*/  PRMT R3, RZ, 0x654, R3 ;  /* 0x00000654ff037816 */ /* 0x000fe40000000003 */
[----:B-1----:R-:W1:Y:S01]  /*3470*/  LDS.128 R4, [R4+0x130] ;  /* 0x0001300004047984 */ /* 0x002e620000000c00 */
[----:B------:R-:W-:Y:S02]  /*3480*/  @P0 SHF.L.U32 R2, R8, 0x1f, RZ ;  /* 0x0000001f08020819 */ /* 0x000fe400000006ff */
[----:B------:R-:W-:Y:S01]  /*3490*/  SHF.L.U32 R0, R11, 0x1f, RZ ;  /* 0x0000001f0b007819 */ /* 0x000fe200000006ff */
[----:B------:R-:W-:Y:S01]  /*34a0*/  @!PT LDS RZ, [RZ] ;  /* 0x00000000fffff984 */ /* 0x000fe20000000800 */
[----:B------:R-:W-:Y:S01]  /*34b0*/  @!PT LDS RZ, [RZ] ;  /* 0x00000000fffff984 */ /* 0x000fe20000000800 */
[----:B------:R-:W-:Y:S01]  /*34c0*/  @!PT LDS RZ, [RZ] ;  /* 0x00000000fffff984 */ /* 0x000fe20000000800 */
[----:B------:R-:W-:Y:S01]  /*34d0*/  @!PT LDS RZ, [RZ] ;  /* 0x00000000fffff984 */ /* 0x000fe20000000800 */
[----:B------:R2:W-:Y:S06]  /*34e0*/  MEMBAR.ALL.CTA ;  /* 0x0000000000007992 */ /* 0x0005ec0000008000 */
[----:B--2---:R-:W2:Y:S02]  /*34f0*/  FENCE.VIEW.ASYNC.S ;  /* 0x00000000000073c6 */ /* 0x004ea40000000000 */
[----:B--2---:R2:W-:Y:S01]  /*3500*/  SYNCS.ARRIVE.TRANS64.RED.A1T0 RZ, [R3+URZ], RZ ;  /* 0x000000ff03ff79a7 */ /* 0x0045e200081004ff */
[----:B------:R2:W3:Y:S01]  /*3510*/  @P0 SYNCS.PHASECHK.TRANS64.TRYWAIT P2, [UR4], R2 ;  /* 0x00000002ff0005a7 */ /* 0x0004e20008041104 */
[----:B------:R-:W-:Y:S01]  /*3520*/  ULEA.HI UR4, UR22, UR22, URZ, 0x1 ;  /* 0x0000001616047291 */ /* 0x000fe2000f8f08ff */
[----:B-1----:R-:W-:-:S03]  /*3530*/  LOP3.LUT P1, RZ, R6, 0x1, RZ, 0xc0, !PT ;  /* 0x0000000106ff7812 */ /* 0x002fc6000782c0ff */
[----:B------:R-:W-:Y:S02]  /*3540*/  USHF.L.U32 UR18, UR4, 0x7, URZ ;  /* 0x0000000704127899 */ /* 0x000fe400080006ff */
[----:B------:R-:W-:Y:S02]  /*3550*/  ULOP3.LUT UR4, UR4, 0xffe, URZ, 0xc0, !UPT ;  /* 0x00000ffe04047892 */ /* 0x000fe4000f8ec0ff */
[----:B------:R-:W-:Y:S02]  /*3560*/  ULOP3.LUT UR18, UR18, 0xffffff00, URZ, 0xc0, !UPT ;  /* 0xffffff0012127892 */ /* 0x000fe4000f8ec0ff */
[----:B------:R-:W-:Y:S02]  /*3570*/  UIADD3 UR4, UPT, UPT, -UR4, UR22, URZ ;  /* 0x0000001604047290 */ /* 0x000fe4000fffe1ff */
[----:B------:R-:W-:Y:S01]  /*3580*/  UIADD3 UR18, UPT, UPT, UR30, UR18, URZ ;  /* 0x000000121e127290 */ /* 0x000fe2000fffe0ff */
[----:B------:R-:W1:Y:S03]  /*3590*/  SYNCS.PHASECHK.TRANS64.TRYWAIT P0, [UR23+0xe0], R0 ;  /* 0x0000e000ff0075a7 */ /* 0x000e660008001117 */
[----:B------:R-:W-:Y:S01]  /*35a0*/  ULEA UR18, UR4, UR18, 0x14 ;  /* 0x0000001204127291 */ /* 0x000fe2000f8ea0ff */
[----:B-123--:R-:W-:Y:S11]  /*35b0*/  @!P0 BRA `(.L_x_62) ;  /* 0x0000006400888947 */ /* 0x00eff60003800000 */
.L_x_152:
[----:B------:R-:W-:Y:S01]  /*35c0*/  IADD3 R10, PT, PT, R10, 0x1, RZ ;  /* 0x000000010a0a7810 */ /* 0x000fe20007ffe0ff */
[----:B------:R-:W-:Y:S06]  /*35d0*/  BRA.U !UP4, `(.L_x_63) ;  /* 0x000000010c987547 */ /* 0x000fec000b800000 */
[----:B------:R-:W-:Y:S01]  /*35e0*/  UPLOP3.LUT UP2, UPT, UPT, UPT, UPT, 0x40, 0x4 ;  /* 0x000000000004789c */ /* 0x000fe20003f4e870 */
[----:B------:R-:W-:Y:S01]  /*35f0*/  UMOV UR16, UR29 ;  /* 0x0000001d00107c82 */ /* 0x000fe20008000000 */
[----:B------:R-:W-:Y:S01]  /*3600*/  UMOV UR15, UR28 ;  /* 0x0000001c000f7c82 */ /* 0x000fe20008000000 */
[----:B------:R-:W-:-:S08]  /*3610*/  UMOV UR6, UR14 ;  /* 0x0000000e00067c82 */ /* 0x000fd00008000000 */
.L_x_66:
[----:B------:R-:W-:Y:S02]  /*3620*/  UIADD3 UR16, UPT, UPT, UR16, 0x1, URZ ;  /* 0x0000000110107890 */ /* 0x000fe4000fffe0ff */
[----:B--2---:R-:W-:Y:S02]  /*3630*/  ULEA UR5, UR6, UR17, 0x3 ;  /* 0x0000001106057291 */ /* 0x004fe4000f8e18ff */
[----:B------:R-:W-:Y:S01]  /*3640*/  UISETP.NE.AND UP3, UPT, UR16, URZ, UPT ;  /* 0x000000ff1000728c */ /* 0x000fe2000bf65270 */
[----:B---3--:R-:W-:Y:S10]  /*3650*/  @P2 BRA `(.L_x_64) ;  /* 0x00000000000c2947 */ /* 0x008ff40003800000 */
[----:B-1----:R-:W-:Y:S04]  /*3660*/  SHF.L.U32 R3, R8, 0x1f, RZ ;  /* 0x0000001f08037819 */ /* 0x002fe800000006ff */
[----:B------:R-:W1:Y:S02]  /*3670*/  SYNCS.PHASECHK.TRANS64.TRYWAIT P0, [UR5], R3 ;  /* 0x00000003ff0075a7 */ /* 0x000e640008001105 */
[----:B-1----:R-:W-:Y:S05]  /*3680*/  @!P0 BRA `(.L_x_65) ;  /* 0x00000064006c8947 */ /* 0x002fea0003800000 */
.L_x_64:
[----:B------:R-:W-:Y:S01]  /*3690*/  UISETP.NE.AND UP0, UPT, UR15, 0x1, UPT ;  /* 0x000000010f00788c */ /* 0x000fe2000bf05270 */
[----:B------:R-:W-:Y:S01]  /*36a0*/  PLOP3.LUT P2, PT, PT, PT, PT, 0x80, 0x8 ;  /* 0x000000000008781c */ /* 0x000fe20003f4f070 */
[----:B------:R-:W-:Y:S02]  /*36b0*/  UIADD3 UR4, UPT, UPT, UR6, 0x1, URZ ;  /* 0x0000000106047890 */ /* 0x000fe4000fffe0ff */
[----:B------:R-:W-:Y:S02]  /*36c0*/  ULEA UR12, UR6, UR21, 0xa ;  /* 0x00000015060c7291 */ /* 0x000fe4000f8e50ff */
[----:B------:R-:W-:Y:S01]  /*36d0*/  UISETP.NE.AND UP1, UPT, UR4, 0x5, UPT ;  /* 0x000000050400788c */ /* 0x000fe2000bf25270 */
[----:B------:R-:W-:Y:S01]  /*36e0*/  PLOP3.LUT P0, PT, PT, PT, UP0, 0x80, 0x8 ;  /* 0x000000000008781c */ /* 0x000fe20003f0f008 */
[----:B------:R-:W-:Y:S02]  /*36f0*/  UIADD3 UR10, UPT, UPT, UR12, 0x2, URZ ;  /* 0x000000020c0a7890 */ /* 0x000fe4000fffe0ff */
[----:B------:R-:W-:Y:S02]  /*3700*/  USEL UR7, URZ, 0x1, UP1 ;  /* 0x00000001ff077887 */ /* 0x000fe40008800000 */
[----:B------:R-:W-:Y:S02]  /*3710*/  USEL UR14, UR4, URZ, UP1 ;  /* 0x000000ff040e7287 */ /* 0x000fe40008800000 */
[----:B------:R-:W-:Y:S02]  /*3720*/  UIADD3 UR15, UPT, UPT, UR15, -0x1, URZ ;  /* 0xffffffff0f0f7890 */ /* 0x000fe4000fffe0ff */
[----:B------:R-:W-:Y:S01]  /*3730*/  @UP0 ULEA UR4, UR14, UR17, 0x3 ;  /* 0x000000110e040291 */ /* 0x000fe2000f8e18ff */
[----:B------:R-:W-:Y:S01]  /*3740*/  LOP3.LUT R8, R8, UR7, RZ, 0x3c, !PT ;  /* 0x0000000708087c12 */ /* 0x000fe2000f8e3cff */
[----:B------:R-:W-:Y:S01]  /*3750*/  UIADD3 UR7, UPT, UPT, UR5, 0x28, URZ ;  /* 0x0000002805077890 */ /* 0x000fe2000fffe0ff */
[----:B------:R-:W-:Y:S02]  /*3760*/  UMOV UR13, 0x80004020 ;  /* 0x80004020000d7882 */ /* 0x000fe40000000000 */
[----:B-1----:R-:W-:Y:S01]  /*3770*/  @P0 SHF.L.U32 R0, R8, 0x1f, RZ ;  /* 0x0000001f08000819 */ /* 0x002fe200000006ff */
[----:B------:R-:W-:Y:S01]  /*3780*/  UMOV UR5, 0x80004020 ;  /* 0x8000402000057882 */ /* 0x000fe20000000000 */
[----:B------:R-:W-:Y:S01]  /*3790*/  UMOV UR11, 0x80004020 ;  /* 0x80004020000b7882 */ /* 0x000fe20000000000 */
[----:B------:R-:W-:Y:S01]  /*37a0*/  UMOV UR9, 0x80004020 ;  /* 0x8000402000097882 */ /* 0x000fe20000000000 */
[----:B------:R2:W3:Y:S01]  /*37b0*/  @P0 SYNCS.PHASECHK.TRANS64.TRYWAIT P2, [UR4], R0 ;  /* 0x00000000ff0005a7 */ /* 0x0004e20008041104 */
[----:B------:R-:W-:Y:S03]  /*37c0*/  ULEA UR4, UR6, UR20, 0x8 ;  /* 0x0000001406047291 */ /* 0x000fe6000f8e40ff */
[----:B------:R-:W-:Y:S01]  /*37d0*/  UMOV UR6, UR14 ;  /* 0x0000000e00067c82 */ /* 0x000fe20008000000 */
[----:B------:R-:W-:Y:S05]  /*37e0*/  UIADD3 UR8, UPT, UPT, UR4, 0x2, URZ ;  /* 0x0000000204087890 */ /* 0x000fea000fffe0ff */
[----:B------:R2:W-:Y:S01]  /*37f0*/  UTCQMMA gdesc[UR4], gdesc[UR12], tmem[UR18], tmem[UR26], idesc[UR27], UP2 ;  /* 0x00ff1a0c040075ea */ /* 0x0005e20009000312 */
[----:B------:R-:W-:Y:S03]  /*3800*/  UPLOP3.LUT UP2, UPT, UPT, UPT, UPT, 0x80, 0x8 ;  /* 0x000000000008789c */ /* 0x000fe60003f4f070 */
[----:B------:R2:W-:Y:S01]  /*3810*/  UTCQMMA gdesc[UR8], gdesc[UR10], tmem[UR18], tmem[UR24], idesc[UR25], UPT ;  /* 0x00ff180a080075ea */ /* 0x0005e2000b800312 */
[----:B------:R2:W-:Y:S01]  /*3820*/  UTCBAR.MULTICAST [UR7], URZ, UR19 ;  /* 0x000000ff070073e9 */ /* 0x0005e20008000813 */
[----:B------:R-:W-:Y:S06]  /*3830*/  BRA.U UP3, `(.L_x_66) ;  /* 0xfffffffd03787547 */ /* 0x000fec000b83ffff */
.L_x_63:
[----:B--2---:R-:W-:Y:S01]  /*3840*/  UIADD3 UR4, UPT, UPT, UR22, 0x1, URZ ;  /* 0x0000000116047890 */ /* 0x004fe2000fffe0ff */
[C---:B------:R-:W-:Y:S01]  /*3850*/  ISETP.NE.AND P0, PT, R10.reuse, 0x2, PT ;  /* 0x000000020a00780c */ /* 0x040fe20003f05270 */
[----:B------:R-:W-:Y:S02]  /*3860*/  UIADD3 UR5, UPT, UPT, UR23, 0xc0, URZ ;  /* 0x000000c017057890 */ /* 0x000fe4000fffe0ff */
[----:B------:R-:W-:Y:S01]  /*3870*/  UISETP.NE.AND UP0, UPT, UR4, 0x4, UPT ;  /* 0x000000040400788c */ /* 0x000fe2000bf05270 */
[----:B-1----:R-:W-:Y:S02]  /*3880*/  SEL R0, RZ, 0x1, P0 ;  /* 0x00000001ff007807 */ /* 0x002fe40000000000 */
[----:B------:R-:W-:Y:S01]  /*3890*/  SEL R10, R10, RZ, P0 ;  /* 0x000000ff0a0a7207 */ /* 0x000fe20000000000 */
[----:B------:R-:W-:Y:S01]  /*38a0*/  USEL UR6, URZ, 0x1, UP0 ;  /* 0x00000001ff067887 */ /* 0x000fe20008000000 */
[----:B------:R-:W-:Y:S01]  /*38b0*/  LOP3.LUT R9, R9, R0, RZ, 0x3c, !PT ;  /* 0x0000000009097212 */ /* 0x000fe200078e3cff */
[----:B------:R-:W-:Y:S01]  /*38c0*/  USEL UR22, UR4, URZ, UP0 ;  /* 0x000000ff04167287 */ /* 0x000fe20008000000 */
[----:B------:R1:W-:Y:S03]  /*38d0*/  UTCBAR [UR5], URZ ;  /* 0x000000ff050073e9 */ /* 0x0003e600080000ff */
[----:B------:R-:W-:Y:S01]  /*38e0*/  LOP3.LUT R11, R11, UR6, RZ, 0x3c, !PT ;  /* 0x000000060b0b7c12 */ /* 0x000fe2000f8e3cff */
[----:B------:R-:W-:Y:S07]  /*38f0*/  @P1 BRA `(.L_x_67) ;  /* 0xfffffff800b01947 */ /* 0x000fee000383ffff */
[----:B------:R-:W2:Y:S01]  /*3900*/  S2UR UR8, SR_CgaCtaId ;  /* 0x00000000000879c3 */ /* 0x000ea20000008800 */
[----:B------:R-:W-:Y:S01]  /*3910*/  ELECT P0, URZ, PT ;  /* 0x0000000000ff782f */ /* 0x000fe20003800000 */
[----:B------:R-:W-:Y:S01]  /*3920*/  IMAD.MOV.U32 R0, RZ, RZ, 0x1 ;  /* 0x00000001ff007424 */ /* 0x000fe200078e00ff */
[----:B------:R-:W-:Y:S01]  /*3930*/  UIADD3 UR17, UPT, UPT, UR17, 0xe0, URZ ;  /* 0x000000e011117890 */ /* 0x000fe2000fffe0ff */
[----:B------:R-:W-:Y:S01]  /*3940*/  SHF.L.U32 R3, R11, 0x1f, RZ ;  /* 0x0000001f0b037819 */ /* 0x000fe200000006ff */
[----:B------:R-:W-:-:S03]  /*3950*/  UMOV UR4, 0x40 ;  /* 0x0000004000047882 */ /* 0x000fc60000000000 */
[----:B------:R-:W-:Y:S01]  /*3960*/  UVIRTCOUNT.DEALLOC.SMPOOL 0x80 ;  /* 0x000000800000784c */ /* 0x000fe20000000000 */
[----:B--2---:R-:W-:Y:S02]  /*3970*/  ULEA UR8, UR8, UR4, 0x18 ;  /* 0x0000000408087291 */ /* 0x004fe4000f8ec0ff */
[----:B------:R-:W-:-:S07]  /*3980*/  ULEA UR4, UR22, UR17, 0x3 ;  /* 0x0000001116047291 */ /* 0x000fce000f8e18ff */
[----:B------:R2:W-:Y:S02]  /*3990*/  @P0 STS.U8 [UR8+0x1c], R0 ;  /* 0x00001c00ff000988 */ /* 0x0005e40008000008 */
[----:B------:R-:W4:Y:S02]  /*39a0*/  SYNCS.PHASECHK.TRANS64.TRYWAIT P0, [UR4], R3 ;  /* 0x00000003ff0075a7 */ /* 0x000f240008001104 */
[----:B--2-4-:R-:W-:Y:S05]  /*39b0*/  @!P0 BRA `(.L_x_68) ;  /* 0x0000006000b88947 */ /* 0x014fea0003800000 */
.L_x_155:
[----:B------:R-:W-:-:S04]  /*39c0*/  UIADD3 UR4, UPT, UPT, UR22, 0x1, URZ ;  /* 0x0000000116047890 */ /* 0x000fc8000fffe0ff */
[----:B------:R-:W-:-:S04]  /*39d0*/  UISETP.NE.AND UP0, UPT, UR4, 0x4, UPT ;  /* 0x000000040400788c */ /* 0x000fc8000bf05270 */
[----:B------:R-:W-:Y:S02]  /*39e0*/  USEL UR6, URZ, 0x1, UP0 ;  /* 0x00000001ff067887 */ /* 0x000fe40008000000 */
[----:B------:R-:W-:-:S04]  /*39f0*/  USEL UR4, UR4, URZ, UP0 ;  /* 0x000000ff04047287 */ /* 0x000fc80008000000 */
[----:B-1----:R-:W-:Y:S01]  /*3a00*/  ULEA UR5, UR4, UR17, 0x3 ;  /* 0x0000001104057291 */ /* 0x002fe2000f8e18ff */
[----:B------:R-:W-:-:S04]  /*3a10*/  LOP3.LUT R2, R11, UR6, RZ, 0x3c, !PT ;  /* 0x000000060b027c12 */ /* 0x000fc8000f8e3cff */
[----:B--2---:R-:W-:-:S04]  /*3a20*/  SHF.L.U32 R3, R2, 0x1f, RZ ;  /* 0x0000001f02037819 */ /* 0x004fc800000006ff */
[----:B------:R-:W1:Y:S02]  /*3a30*/  SYNCS.PHASECHK.TRANS64.TRYWAIT P0, [UR5], R3 ;  /* 0x00000003ff0075a7 */ /* 0x000e640008001105 */
[----:B-1----:R-:W-:Y:S05]  /*3a40*/  @!P0 BRA `(.L_x_69) ;  /* 0x0000006000ac8947 */ /* 0x002fea0003800000 */
.L_x_157:
        /* <DEDUP_REMOVED lines=9> */
.L_x_159:
[----:B------:R-:W-:-:S04]  /*3ae0*/  UIADD3 UR4, UPT, UPT, UR4, 0x1, URZ ;  /* 0x0000000104047890 */ /* 0x000fc8000fffe0ff */
[----:B------:R-:W-:-:S04]  /*3af0*/  UISETP.NE.AND UP0, UPT, UR4, 0x4, UPT ;  /* 0x000000040400788c */ /* 0x000fc8000bf05270 */
[----:B------:R-:W-:Y:S02]  /*3b00*/  USEL UR5, URZ, 0x1, UP0 ;  /* 0x00000001ff057887 */ /* 0x000fe40008000000 */
[----:B------:R-:W-:-:S04]  /*3b10*/  USEL UR4, UR4, URZ, UP0 ;  /* 0x000000ff04047287 */ /* 0x000fc80008000000 */
[----:B------:R-:W-:Y:S01]  /*3b20*/  ULEA UR4, UR4, UR17, 0x3 ;  /* 0x0000001104047291 */ /* 0x000fe2000f8e18ff */
[----:B-1----:R-:W-:-:S04]  /*3b30*/  LOP3.LUT R3, R2, UR5, RZ, 0x3c, !PT ;  /* 0x0000000502037c12 */ /* 0x002fc8000f8e3cff */
[----:B------:R-:W-:-:S04]  /*3b40*/  SHF.L.U32 R3, R3, 0x1f, RZ ;  /* 0x0000001f03037819 */ /* 0x000fc800000006ff */
[----:B------:R-:W1:Y:S02]  /*3b50*/  SYNCS.PHASECHK.TRANS64.TRYWAIT P0, [UR4], R3 ;  /* 0x00000003ff0075a7 */ /* 0x000e640008001104 */
[----:B-1----:R-:W-:Y:S05]  /*3b60*/  @!P0 BRA `(.L_x_71) ;  /* 0x0000006000948947 */ /* 0x002fea0003800000 */
.L_x_161:
[----:B------:R-:W-:Y:S01]  /*3b70*/  NOP ;  /* 0x0000000000007918 */ /* 0x000fe20000000000 */
[----:B-1----:R-:W1:Y:S01]  /*3b80*/  LDS R0, [UR8+0x14] ;  /* 0x00001408ff007984 */ /* 0x002e620008000800 */
[----:B------:R-:W-:Y:S01]  /*3b90*/  ULOP3.LUT UR4, UR30, 0xffff, URZ, 0xc0, !UPT ;  /* 0x0000ffff1e047892 */ /* 0x000fe2000f8ec0ff */
[----:B------:R-:W-:Y:S01]  /*3ba0*/  UMOV UR5, 0xffff ;  /* 0x0000ffff00057882 */ /* 0x000fe20000000000 */
[----:B------:R-:W-:Y:S02]  /*3bb0*/  UMOV UR6, 0x1 ;  /* 0x0000000100067882 */ /* 0x000fe40000000000 */
[----:B------:R-:W-:-:S04]  /*3bc0*/  USHF.R.U32.HI UR4, URZ, 0x5, UR4 ;  /* 0x00000005ff047899 */ /* 0x000fc80008011604 */
[----:B------:R-:W-:Y:S02]  /*3bd0*/  USHF.L.U32 UR5, UR5, UR4, URZ ;  /* 0x0000000405057299 */ /* 0x000fe400080006ff */
[----:B------:R-:W-:-:S04]  /*3be0*/  USHF.L.U32 UR4, UR6, UR4, URZ ;  /* 0x0000000406047299 */ /* 0x000fc800080006ff */
[----:B-1----:R-:W-:-:S04]  /*3bf0*/  LOP3.LUT R0, R0, UR5, RZ, 0xc0, !PT ;  /* 0x0000000500007c12 */ /* 0x002fc8000f8ec0ff */
[----:B------:R-:W-:-:S13]  /*3c00*/  ISETP.NE.AND P0, PT, R0, UR5, PT ;  /* 0x0000000500007c0c */ /* 0x000fda000bf05270 */
[----:B------:R-:W-:Y:S05]  /*3c10*/  @P0 BRA `(.L_x_72) ;  /* 0x0000000000580947 */ /* 0x000fea0003800000 */
[----:B------:R-:W1:Y:S02]  /*3c20*/  LDS R0, [UR8+0x18] ;  /* 0x00001808ff007984 */ /* 0x000e640008000800 */
[----:B-1----:R-:W-:-:S04]  /*3c30*/  LOP3.LUT R0, R0, UR4, RZ, 0xc0, !PT ;  /* 0x0000000400007c12 */ /* 0x002fc8000f8ec0ff */
[----:B------:R-:W-:-:S13]  /*3c40*/  ISETP.NE.AND P0, PT, R0, UR4, PT ;  /* 0x0000000400007c0c */ /* 0x000fda000bf05270 */
[----:B------:R-:W-:Y:S05]  /*3c50*/  @P0 BRA `(.L_x_73) ;  /* 0x00000000003c0947 */ /* 0x000fea0003800000 */
[----:B------:R-:W1:Y:S01]  /*3c60*/  S2R R2, SR_LANEID ;  /* 0x0000000000027919 */ /* 0x000e620000000000 */
[----:B------:R-:W-:Y:S01]  /*3c70*/  ULOP3.LUT UR5, URZ, UR5, URZ, 0x33, !UPT ;  /* 0x00000005ff057292 */ /* 0x000fe2000f8e33ff */
[----:B------:R-:W-:Y:S01]  /*3c80*/  LOP3.LUT R4, RZ, UR4, RZ, 0x33, !PT ;  /* 0x00000004ff047c12 */ /* 0x000fe2000f8e33ff */
[----:B------:R-:W-:Y:S02]  /*3c90*/  VOTEU.ANY UR4, UPT, PT ;  /* 0x0000000000047886 */ /* 0x000fe400038e0100 */
[----:B------:R-:W-:Y:S01]  /*3ca0*/  UFLO.U32 UR4, UR4 ;  /* 0x00000004000472bd */ /* 0x000fe200080e0000 */
[----:B------:R-:W2:Y:S01]  /*3cb0*/  REDUX UR6, R4 ;  /* 0x00000000040673c4 */ /* 0x000ea20000000000 */
[----:B------:R-:W-:-:S06]  /*3cc0*/  IMAD.U32 R0, RZ, RZ, UR5 ;  /* 0x00000005ff007e24 */ /* 0x000fcc000f8e00ff */
[----:B------:R4:W-:Y:S01]  /*3cd0*/  UTCATOMSWS.AND URZ, UR5 ;  /* 0x0000000500ff79e3 */ /* 0x0009e20008000000 */
[----:B------:R-:W3:Y:S01]  /*3ce0*/  REDUX UR7, R0 ;  /* 0x00000000000773c4 */ /* 0x000ee20000000000 */
[----:B-1----:R-:W-:Y:S01]  /*3cf0*/  ISETP.EQ.U32.AND P0, PT, R2, UR4, PT ;  /* 0x0000000402007c0c */ /* 0x002fe2000bf02070 */
[----:B--2---:R-:W-:Y:S01]  /*3d00*/  IMAD.U32 R2, RZ, RZ, UR6 ;  /* 0x00000006ff027e24 */ /* 0x004fe2000f8e00ff */
[----:B---3--:R-:W-:-:S11]  /*3d10*/  MOV R3, UR7 ;  /* 0x0000000700037c02 */ /* 0x008fd60008000f00 */
[----:B------:R4:W-:Y:S04]  /*3d20*/  @P0 ATOMS.AND RZ, [UR8+0x14], R3 ;  /* 0x00001403ffff098c */ /* 0x0009e8000a800008 */
[----:B------:R4:W-:Y:S01]  /*3d30*/  @P0 ATOMS.AND RZ, [UR8+0x18], R2 ;  /* 0x00001802ffff098c */ /* 0x0009e2000a800008 */
[----:B------:R-:W-:Y:S05]  /*3d40*/  BRA `(.L_x_74) ;  /* 0x0000000000147947 */ /* 0x000fea0003800000 */
.L_x_73:
[----:B------:R-:W-:Y:S02]  /*3d50*/  MOV R2, 0x3d70 ;  /* 0x00003d7000027802 */ /* 0x000fe40000000f00 */
[----:B---3-5:R-:W-:Y:S05]  /*3d60*/  CALL.REL.NOINC `($__internal_0_$__cuda_sm10x_tcgen05_guardrail_trap_col_being_dealloced_not_returned_by_alloc) ;  /* 0x0000006400787944 */ /* 0x028fea0003c00000 */
[----:B------:R-:W-:Y:S05]  /*3d70*/  BRA `(.L_x_74) ;  /* 0x0000000000087947 */ /* 0x000fea0003800000 */
.L_x_72:
[----:B------:R-:W-:Y:S02]  /*3d80*/  MOV R2, 0x3da0 ;  /* 0x00003da000027802 */ /* 0x000fe40000000f00 */
[----:B---3-5:R-:W-:Y:S05]  /*3d90*/  CALL.REL.NOINC `($__internal_2_$__cuda_sm10x_tcgen05_guardrail_trap_unallocated_columns_being_dealloced) ;  /* 0x0000006400847944 */ /* 0x028fea0003c00000 */
.L_x_74:
[----:B------:R-:W-:Y:S01]  /*3da0*/  NOP ;  /* 0x0000000000007918 */ /* 0x000fe20000000000 */
[----:B----4-:R-:W-:Y:S05]  /*3db0*/  EXIT ;  /* 0x000000000000794d */ /* 0x010fea0003800000 */
.L_x_56:
[----:B------:R-:W-:-:S09]  /*3dc0*/  UISETP.NE.OR UP0, UPT, UR18, 0x3, !UP3 ;  /* 0x000000031200788c */ /* 0x000fd2000df05670 */
[----:B------:R-:W-:Y:S05]  /*3dd0*/  BRA.U UP0, `(.L_x_75) ;  /* 0x0000001100847547 */ /* 0x000fea000b800000 */
[----:B------:R-:W2:Y:S01]  /*3de0*/  LDCU.64 UR4, c[0x0][0x888] ;  /* 0x00011100ff0477ac */ /* 0x000ea20008000a00 */
[----:B------:R-:W3:Y:S01]  /*3df0*/  S2UR UR8, SR_CgaCtaId ;  /* 0x00000000000879c3 */ /* 0x000ee20000008800 */
[----:B------:R-:W-:Y:S02]  /*3e00*/  HFMA2 R9, -RZ, RZ, 0, 0 ;  /* 0x00000000ff097431 */ /* 0x000fe400000001ff */
[----:B------:R-:W-:Y:S01]  /*3e10*/  IMAD.MOV.U32 R11, RZ, RZ, 0x1 ;  /* 0x00000001ff0b7424 */ /* 0x000fe200078e00ff */
[----:B------:R-:W4:Y:S01]  /*3e20*/  LDCU UR40, c[0x0][0x370] ;  /* 0x00006e00ff2877ac */ /* 0x000f220008000800 */
[----:B------:R-:W-:Y:S01]  /*3e30*/  IMAD.MOV.U32 R10, RZ, RZ, RZ ;  /* 0x000000ffff0a7224 */ /* 0x000fe200078e00ff */
[----:B------:R-:W-:Y:S01]  /*3e40*/  MOV R3, 0x1000 ;  /* 0x0000100000037802 */ /* 0x000fe20000000f00 */
[----:B------:R-:W4:Y:S01]  /*3e50*/  LDCU.128 UR44, c[0x0][0xb10] ;  /* 0x00016200ff2c77ac */ /* 0x000f220008000c00 */
[----:B------:R-:W1:Y:S01]  /*3e60*/  LDC.64 R12, c[0x0][0x348] ;  /* 0x0000d200ff0c7b82 */ /* 0x000e620000000a00 */
[----:B------:R-:W3:Y:S01]  /*3e70*/  LDCU UR37, c[0x0][0x374] ;  /* 0x00006e80ff2577ac */ /* 0x000ee20008000800 */
[----:B------:R-:W3:Y:S01]  /*3e80*/  LDCU.64 UR38, c[0x0][0x890] ;  /* 0x00011200ff2677ac */ /* 0x000ee20008000a00 */
[----:B------:R-:W3:Y:S01]  /*3e90*/  LDCU UR15, c[0x0][0xb0c] ;  /* 0x00016180ff0f77ac */ /* 0x000ee20008000800 */
[----:B--2---:R-:W-:Y:S01]  /*3ea0*/  UISETP.NE.U32.AND UP0, UPT, UR4, URZ, UPT ;  /* 0x000000ff0400728c */ /* 0x004fe2000bf05070 */
[----:B------:R-:W2:Y:S01]  /*3eb0*/  LDCU UR54, c[0x0][0xb20] ;  /* 0x00016400ff3677ac */ /* 0x000ea20008000800 */
[----:B------:R-:W2:Y:S01]  /*3ec0*/  LDCU UR4, c[0x0][0xb30] ;  /* 0x00016600ff0477ac */ /* 0x000ea20008000800 */
[----:B------:R-:W-:Y:S01]  /*3ed0*/  UMOV UR21, 0x400 ;  /* 0x0000040000157882 */ /* 0x000fe20000000000 */
[----:B----4-:R-:W-:-:S02]  /*3ee0*/  UIMAD.WIDE.U32 UR52, UR40, UR44, URZ ;  /* 0x0000002c283472a5 */ /* 0x010fc4000f8e00ff */
[----:B---3--:R-:W-:Y:S02]  /*3ef0*/  UIMAD.WIDE.U32 UR6, UR37, UR47, URZ ;  /* 0x0000002f250672a5 */ /* 0x008fe4000f8e00ff */
[----:B------:R-:W-:Y:S02]  /*3f00*/  ULEA UR21, UR8, UR21, 0x18 ;  /* 0x0000001508157291 */ /* 0x000fe4000f8ec0ff */
[----:B------:R-:W-:Y:S02]  /*3f10*/  USEL UR41, URZ, 0x1, UP6 ;  /* 0x00000001ff297887 */ /* 0x000fe4000b000000 */
[----:B------:R-:W-:Y:S02]  /*3f20*/  UISETP.NE.U32.AND UP6, UPT, UR38, URZ, UPT ;  /* 0x000000ff2600728c */ /* 0x000fe4000bfc5070 */
[----:B------:R-:W-:Y:S02]  /*3f30*/  UIADD3 UR43, UPT, UPT, UR21, 0x68, URZ ;  /* 0x00000068152b7890 */ /* 0x000fe4000fffe0ff */
[----:B------:R-:W-:-:S02]  /*3f40*/  UIADD3 UR33, UPT, UPT, UR21, 0x50, URZ ;  /* 0x0000005015217890 */ /* 0x000fc4000fffe0ff */
[----:B------:R-:W-:Y:S02]  /*3f50*/  UIADD3 UR25, UPT, UPT, UR21, 0x58, URZ ;  /* 0x0000005815197890 */ /* 0x000fe4000fffe0ff */
[----:B------:R-:W-:Y:S02]  /*3f60*/  UIADD3 UR17, UPT, UPT, UR21, 0x60, URZ ;  /* 0x0000006015117890 */ /* 0x000fe4000fffe0ff */
[----:B------:R-:W-:Y:S02]  /*3f70*/  UISETP.NE.AND.EX UP5, UPT, UR5, URZ, UPT, UP0 ;  /* 0x000000ff0500728c */ /* 0x000fe4000bfa5300 */
[----:B------:R-:W-:Y:S01]  /*3f80*/  UISETP.NE.AND UP0, UPT, UR42, 0x1, UPT ;  /* 0x000000012a00788c */ /* 0x000fe2000bf05270 */
[----:B------:R-:W-:Y:S01]  /*3f90*/  UMOV UR52, UR53 ;  /* 0x0000003500347c82 */ /* 0x000fe20008000000 */
[----:B------:R-:W-:Y:S01]  /*3fa0*/  UMOV UR51, UR7 ;  /* 0x0000000700337c82 */ /* 0x000fe20008000000 */
[----:B------:R-:W-:Y:S02]  /*3fb0*/  UISETP.NE.AND UP0, UPT, UR15, 0x1, UPT ;  /* 0x000000010f00788c */ /* 0x000fe4000bf05270 */
[----:B------:R-:W-:-:S02]  /*3fc0*/  UPLOP3.LUT UP4, UPT, UPT, UPT, UPT, 0x40, 0x4 ;  /* 0x000000000004789c */ /* 0x000fc40003f8e870 */
[----:B------:R-:W-:Y:S01]  /*3fd0*/  UISETP.GE.AND UP2, UPT, UR42, 0x1, UPT ;  /* 0x000000012a00788c */ /* 0x000fe2000bf46270 */
[----:B------:R-:W3:Y:S01]  /*3fe0*/  LDCU.64 UR22, c[0x0][0xb28] ;  /* 0x00016500ff1677ac */ /* 0x000ee20008000a00 */
[----:B------:R-:W-:Y:S02]  /*3ff0*/  UISETP.NE.AND.EX UP6, UPT, UR39, URZ, UPT, UP6 ;  /* 0x000000ff2700728c */ /* 0x000fe4000bfc5360 */
[----:B------:R-:W-:Y:S02]  /*4000*/  UPRMT UR43, UR8, 0x654, UR43 ;  /* 0x00000654082b7896 */ /* 0x000fe4000800002b */
[----:B------:R-:W-:Y:S02]  /*4010*/  UPRMT UR50, UR8, 0x654, UR33 ;  /* 0x0000065408327896 */ /* 0x000fe40008000021 */
[----:B------:R-:W-:Y:S02]  /*4020*/  UPRMT UR49, UR8, 0x654, UR25 ;  /* 0x0000065408317896 */ /* 0x000fe40008000019 */
[----:B------:R-:W-:-:S02]  /*4030*/  UPRMT UR48, UR8, 0x654, UR17 ;  /* 0x0000065408307896 */ /* 0x000fc40008000011 */
[----:B------:R-:W-:Y:S02]  /*4040*/  USHF.R.U32.HI UR52, URZ, UR45, UR52 ;  /* 0x0000002dff347299 */ /* 0x000fe40008011634 */
[----:B--2---:R-:W-:Y:S02]  /*4050*/  USHF.R.U32.HI UR51, URZ, UR54, UR51 ;  /* 0x00000036ff337299 */ /* 0x004fe40008011633 */
[----:B------:R-:W-:Y:S02]  /*4060*/  UISETP.NE.AND UP0, UPT, UR46, 0x1, UPT ;  /* 0x000000012e00788c */ /* 0x000fe4000bf05270 */
[----:B-1----:R-:W-:-:S11]  /*4070*/  UISETP.NE.AND UP3, UPT, UR4, 0x1, UPT ;  /* 0x000000010400788c */ /* 0x002fd6000bf65270 */
.L_x_86:
[C---:B------:R-:W-:Y:S02]  /*4080*/  LEA R8, R10.reuse, UR21, 0x3 ;  /* 0x000000150a087c11 */ /* 0x040fe4000f8e18ff */
[----:B------:R-:W-:Y:S02]  /*4090*/  SHF.L.U32 R5, R9, 0x1f, RZ ;  /* 0x0000001f09057819 */ /* 0x000fe400000006ff */
[----:B------:R-:W-:Y:S02]  /*40a0*/  LEA R6, R10, UR21, 0x4 ;  /* 0x000000150a067c11 */ /* 0x000fe4000f8e20ff */
[----:B-1----:R-:W1:Y:S02]  /*40b0*/  SYNCS.PHASECHK.TRANS64.TRYWAIT P0, [R8+URZ+0xa0], R5 ;  /* 0x0000a005080075a7 */ /* 0x002e6400080011ff */
[----:B-1----:R-:W-:Y:S05]  /*40c0*/  @!P0 BRA `(.L_x_76) ;  /* 0x0000005c00548947 */ /* 0x002fea0003800000 */
.L_x_162:
[----:B-1----:R-:W1:Y:S01]  /*40d0*/  LDS.128 R4, [R6+0x130] ;  /* 0x0001300006047984 */ /* 0x002e620000000c00 */
[----:B------:R-:W-:Y:S01]  /*40e0*/  UISETP.GE.AND UP0, UPT, UR42, 0x1, UPT ;  /* 0x000000012a00788c */ /* 0x000fe2000bf06270 */
[----:B------:R-:W-:Y:S01]  /*40f0*/  @!PT LDS RZ, [RZ] ;  /* 0x00000000fffff984 */ /* 0x000fe20000000800 */
[----:B------:R-:W-:Y:S01]  /*4100*/  @!PT LDS RZ, [RZ] ;  /* 0x00000000fffff984 */ /* 0x000fe20000000800 */
[----:B------:R-:W-:Y:S01]  /*4110*/  @!PT LDS RZ, [RZ] ;  /* 0x00000000fffff984 */ /* 0x000fe20000000800 */
[----:B------:R-:W-:Y:S01]  /*4120*/  @!PT LDS RZ, [RZ] ;  /* 0x00000000fffff984 */ /* 0x000fe20000000800 */
[----:B------:R2:W-:Y:S06]  /*4130*/  MEMBAR.ALL.CTA ;  /* 0x0000000000007992 */ /* 0x0005ec0000008000 */
[----:B--2---:R-:W2:Y:S01]  /*4140*/  FENCE.VIEW.ASYNC.S ;  /* 0x00000000000073c6 */ /* 0x004ea20000000000 */
[----:B-1----:R-:W-:Y:S11]  /*4150*/  LOP3.LUT P0, RZ, R6, 0x1, RZ, 0xc0, !PT ;  /* 0x0000000106ff7812 */ /* 0x002ff6000780c0ff */
[----:B------:R-:W-:Y:S02]  /*4160*/  @!UPT UIADD3 URZ, UPT, UPT, URZ, URZ, URZ ;  /* 0x000000fffffff290 */ /* 0x000fe4000fffe0ff */
[----:B--2---:R-:W-:Y:S01]  /*4170*/  VOTEU.ANY UP2, P0 ;  /* 0x0000000000ff7886 */ /* 0x004fe20000040100 */
[----:B------:R-:W-:Y:S11]  /*4180*/  PLOP3.LUT P0, PT, PT, PT, UP2, 0x80, 0x8 ;  /* 0x000000000008781c */ /* 0x000ff60003f0f028 */
[----:B------:R-:W-:Y:S02]  /*4190*/  @!UPT UIADD3 URZ, UPT, UPT, URZ, URZ, URZ ;  /* 0x000000fffffff290 */ /* 0x000fe4000fffe0ff */
[----:B------:R-:W-:Y:S02]  /*41a0*/  @P0 SHF.R.U32.HI R0, RZ, 0x10, R5 ;  /* 0x00000010ff000819 */ /* 0x000fe40000011605 */
[----:B------:R-:W-:Y:S02]  /*41b0*/  @P0 MOV R2, R4 ;  /* 0x0000000400020202 */ /* 0x000fe40000000f00 */
[----:B------:R-:W-:Y:S01]  /*41c0*/  @P0 R2UR UR4, R0 ;  /* 0x00000000000402ca */ /* 0x000fe200000e0000 */
[----:B------:R-:W-:Y:S01]  /*41d0*/  VIADD R0, R8, 0xb0 ;  /* 0x000000b008007836 */ /* 0x000fe20000000000 */
[----:B------:R-:W-:Y:S02]  /*41e0*/  @P0 LOP3.LUT R4, R5, 0xffff, RZ, 0xc0, !PT ;  /* 0x0000ffff05040812 */ /* 0x000fe400078ec0ff */
[----:B------:R-:W-:Y:S02]  /*41f0*/  @P0 R2UR UR6, R2 ;  /* 0x00000000020602ca */ /* 0x000fe400000e0000 */
[----:B------:R-:W-:Y:S02]  /*4200*/  PRMT R0, RZ, 0x654, R0 ;  /* 0x00000654ff007816 */ /* 0x000fe40000000000 */
[----:B------:R-:W-:Y:S02]  /*4210*/  @P0 R2UR UR5, R4 ;  /* 0x00000000040502ca */ /* 0x000fe400000e0000 */
[----:B------:R1:W-:Y:S03]  /*4220*/  SYNCS.ARRIVE.TRANS64.RED.A1T0 RZ, [R0+URZ], RZ ;  /* 0x000000ff00ff79a7 */ /* 0x0003e600081004ff */
[----:B------:R-:W-:Y:S04]  /*4230*/  @UP2 UMOV UR29, UR4 ;  /* 0x00000004001d2c82 */ /* 0x000fe80008000000 */
[----:B------:R-:W-:Y:S04]  /*4240*/  @UP2 UMOV UR14, UR6 ;  /* 0x00000006000e2c82 */ /* 0x000fe80008000000 */
[----:B------:R-:W-:Y:S01]  /*4250*/  @UP2 UMOV UR13, UR5 ;  /* 0x00000005000d2c82 */ /* 0x000fe20008000000 */
[----:B------:R-:W-:Y:S05]  /*4260*/  BRA.U !UP0, `(.L_x_77) ;  /* 0x0000000108c07547 */ /* 0x000fea000b800000 */
[----:B------:R-:W-:Y:S02]  /*4270*/  UIMAD.WIDE.U32 UR18, UR13, UR47, URZ ;  /* 0x0000002f0d1272a5 */ /* 0x000fe4000f8e00ff */
[----:B------:R-:W-:Y:S02]  /*4280*/  UP2UR UR16, UPR, URZ, 0x4 ;  /* 0x00000004ff107883 */ /* 0x000fe40008000000 */
[----:B------:R-:W-:Y:S02]  /*4290*/  UISETP.NE.AND UP2, UPT, UR46, 0x1, UPT ;  /* 0x000000012e00788c */ /* 0x000fe4000bf45270 */
[----:B------:R-:W-:Y:S02]  /*42a0*/  UIMAD.WIDE.U32 UR26, UR14, UR44, URZ ;  /* 0x0000002c0e1a72a5 */ /* 0x000fe4000f8e00ff */
[----:B------:R-:W-:Y:S02]  /*42b0*/  USEL UR4, UR37, UR51, !UP2 ;  /* 0x0000003325047287 */ /* 0x000fe4000d000000 */
[----:B------:R-:W-:Y:S02]  /*42c0*/  UISETP.NE.AND UP0, UPT, UR15, 0x1, UPT ;  /* 0x000000010f00788c */ /* 0x000fe4000bf05270 */
[----:B------:R-:W-:Y:S02]  /*42d0*/  UP2UR UR20, UPR, URZ, 0x2 ;  /* 0x00000002ff147883 */ /* 0x000fe40008000000 */
[----:B------:R-:W-:Y:S02]  /*42e0*/  UISETP.NE.AND UP1, UPT, UR42, 0x1, UPT ;  /* 0x000000012a00788c */ /* 0x000fe4000bf25270 */
[----:B---3--:R-:W-:Y:S02]  /*42f0*/  UIMAD.WIDE.U32 UR8, UR4, UR22, URZ ;  /* 0x00000016040872a5 */ /* 0x008fe4000f8e00ff */
[----:B------:R-:W-:Y:S01]  /*4300*/  USEL UR7, UR40, UR52, !UP0 ;  /* 0x0000003428077287 */ /* 0x000fe2000c000000 */
[----:B------:R-:W-:Y:S02]  /*4310*/  UMOV UR5, UR19 ;  /* 0x0000001300057c82 */ /* 0x000fe40008000000 */
[----:B------:R-:W-:Y:S02]  /*4320*/  USHF.R.U32.HI UR6, URZ, UR54, UR5 ;  /* 0x00000036ff067299 */ /* 0x000fe40008011605 */
[----:B------:R-:W-:Y:S02]  /*4330*/  UIMAD.WIDE.U32 UR10, UR7, UR22, URZ ;  /* 0x00000016070a72a5 */ /* 0x000fe4000f8e00ff */
[----:B------:R-:W-:Y:S02]  /*4340*/  USEL UR6, UR13, UR6, !UP2 ;  /* 0x000000060d067287 */ /* 0x000fe4000d000000 */
[----:B------:R-:W-:Y:S01]  /*4350*/  UISETP.NE.AND UP2, UPT, UR16, URZ, UPT ;  /* 0x000000ff1000728c */ /* 0x000fe2000bf45270 */
[----:B------:R-:W-:Y:S02]  /*4360*/  UMOV UR5, UR27 ;  /* 0x0000001b00057c82 */ /* 0x000fe40008000000 */
[----:B------:R-:W-:Y:S03]  /*4370*/  USHF.R.U32.HI UR12, URZ, UR45, UR5 ;  /* 0x0000002dff0c7299 */ /* 0x000fe60008011605 */
[----:B------:R-:W-:Y:S02]  /*4380*/  UMOV UR5, UR9 ;  /* 0x0000000900057c82 */ /* 0x000fe40008000000 */
[----:B------:R-:W-:Y:S03]  /*4390*/  @UP1 USHF.R.U32.HI UR4, URZ, UR23, UR5 ;  /* 0x00000017ff041299 */ /* 0x000fe60008011605 */
[----:B------:R-:W-:Y:S01]  /*43a0*/  UMOV UR5, UR11 ;  /* 0x0000000b00057c82 */ /* 0x000fe20008000000 */
[----:B------:R-:W-:Y:S02]  /*43b0*/  UIMAD UR4, UR42, UR4, URZ ;  /* 0x000000042a0472a4 */ /* 0x000fe4000f8e02ff */
[----:B------:R-:W-:Y:S02]  /*43c0*/  @UP1 USHF.R.U32.HI UR7, URZ, UR23, UR5 ;  /* 0x00000017ff071299 */ /* 0x000fe40008011605 */
[----:B------:R-:W-:Y:S02]  /*43d0*/  USEL UR5, UR14, UR12, !UP0 ;  /* 0x0000000c0e057287 */ /* 0x000fe4000c000000 */
[----:B------:R-:W-:Y:S02]  /*43e0*/  UIMAD.WIDE.U32 UR10, UR6, UR22, URZ ;  /* 0x00000016060a72a5 */ /* 0x000fe4000f8e00ff */
[----:B------:R-:W-:Y:S02]  /*43f0*/  UIMAD UR8, UR42, UR7, URZ ;  /* 0x000000072a0872a4 */ /* 0x000fe4000f8e02ff */
[----:B------:R-:W-:Y:S03]  /*4400*/  UISETP.GE.AND UP0, UPT, UR6, UR4, UPT ;  /* 0x000000040600728c */ /* 0x000fe6000bf06270 */
[----:B------:R-:W-:Y:S01]  /*4410*/  UMOV UR4, UR11 ;  /* 0x0000000b00047c82 */ /* 0x000fe20008000000 */
[----:B------:R-:W-:Y:S02]  /*4420*/  UISETP.GE.OR UP0, UPT, UR5, UR8, UP0 ;  /* 0x000000080500728c */ /* 0x000fe40008706670 */
[----:B------:R-:W-:Y:S02]  /*4430*/  USHF.R.U32.HI UR4, URZ, UR23, UR4 ;  /* 0x00000017ff047299 */ /* 0x000fe40008011604 */
[----:B------:R-:W-:Y:S02]  /*4440*/  UIMAD.WIDE.U32 UR8, UR5, UR22, URZ ;  /* 0x00000016050872a5 */ /* 0x000fe4000f8e00ff */
[----:B------:R-:W-:Y:S04]  /*4450*/  USEL UR10, UR6, UR4, !UP1 ;  /* 0x00000004060a7287 */ /* 0x000fe8000c800000 */
[----:B------:R-:W-:Y:S01]  /*4460*/  UIADD3 UR11, UPT, UPT, -UR10, URZ, URZ ;  /* 0x000000ff0a0b7290 */ /* 0x000fe2000fffe1ff */
[----:B------:R-:W-:Y:S02]  /*4470*/  @!UP0 UMOV UR4, UR9 ;  /* 0x0000000900048c82 */ /* 0x000fe40008000000 */
[----:B------:R-:W-:Y:S02]  /*4480*/  @!UP0 USHF.R.U32.HI UR4, URZ, UR23, UR4 ;  /* 0x00000017ff048299 */ /* 0x000fe40008011604 */
[----:B------:R-:W-:Y:S02]  /*4490*/  UIMAD UR8, UR42, UR11, UR6 ;  /* 0x0000000b2a0872a4 */ /* 0x000fe4000f8e0206 */
[----:B------:R-:W-:Y:S02]  /*44a0*/  @!UP0 USEL UR4, UR5, UR4, !UP1 ;  /* 0x0000000405048287 */ /* 0x000fe4000c800000 */
[----:B------:R-:W-:Y:S02]  /*44b0*/  UISETP.NE.AND UP1, UPT, UR20, URZ, UPT ;  /* 0x000000ff1400728c */ /* 0x000fe4000bf25270 */
[----:B------:R-:W-:Y:S02]  /*44c0*/  @!UP0 UIMAD UR8, UR7, UR8, UR4 ;  /* 0x00000008070882a4 */ /* 0x000fe4000f8e0204 */
[----:B------:R-:W-:Y:S02]  /*44d0*/  @!UP0 UIADD3 UR9, UPT, UPT, UR10, -UR4, URZ ;  /* 0x800000040a098290 */ /* 0x000fe4000fffe0ff */
[----:B------:R-:W-:Y:S02]  /*44e0*/  UIADD3 UR4, UPT, UPT, -UR5, URZ, URZ ;  /* 0x000000ff05047290 */ /* 0x000fe4000fffe1ff */
[----:B------:R-:W-:Y:S02]  /*44f0*/  UIADD3 UR7, UPT, UPT, -UR6, URZ, URZ ;  /* 0x000000ff06077290 */ /* 0x000fe4000fffe1ff */
[----:B------:R-:W-:Y:S02]  /*4500*/  @!UP0 UIMAD UR6, UR9, UR42, UR5 ;  /* 0x0000002a090682a4 */ /* 0x000fe4000f8e0205 */
[----:B------:R-:W-:Y:S02]  /*4510*/  UIMAD UR14, UR15, UR4, UR14 ;  /* 0x000000040f0e72a4 */ /* 0x000fe4000f8e020e */
[----:B------:R-:W-:Y:S01]  /*4520*/  UIMAD UR13, UR46, UR7, UR13 ;  /* 0x000000072e0d72a4 */ /* 0x000fe2000f8e020d */
[----:B------:R-:W-:Y:S02]  /*4530*/  @!UP0 UMOV UR5, UR8 ;  /* 0x0000000800058c82 */ /* 0x000fe40008000000 */
[----:B------:R-:W-:Y:S02]  /*4540*/  UIMAD UR14, UR5, UR15, UR14 ;  /* 0x0000000f050e72a4 */ /* 0x000fe4000f8e020e */
[----:B------:R-:W-:Y:S11]  /*4550*/  UIMAD UR13, UR6, UR46, UR13 ;  /* 0x0000002e060d72a4 */ /* 0x000ff6000f8e020d */
[----:B------:R-:W-:Y:S01]  /*4560*/  @!UPT UIADD3 URZ, UPT, UPT, URZ, URZ, URZ ;  /* 0x000000fffffff290 */ /* 0x000fe2000fffe0ff */
.L_x_77:
[----:B------:R-:W2:Y:S01]  /*4570*/  @!UP3 LDCU.128 UR8, c[0x0][0xb10] ;  /* 0x00016200ff08b7ac */ /* 0x000ea20008000c00 */
[----:B------:R-:W-:Y:S02]  /*4580*/  ISETP.NE.U32.AND P0, PT, RZ, UR38, PT ;  /* 0x00000026ff007c0c */ /* 0x000fe4000bf05070 */
[----:B------:R-:W-:Y:S02]  /*4590*/  SHF.L.U32 R4, R11, 0x1f, RZ ;  /* 0x0000001f0b047819 */ /* 0x000fe400000006ff */
[----:B------:R-:W-:Y:S01]  /*45a0*/  ISETP.NE.AND.EX P0, PT, RZ, UR39, PT, P0 ;  /* 0x00000027ff007c0c */ /* 0x000fe2000bf05300 */
[----:B------:R-:W4:Y:S01]  /*45b0*/  @!UP3 LDCU UR5, c[0x0][0xb0c] ;  /* 0x00016180ff05b7ac */ /* 0x000f220008000800 */
[----:B------:R-:W-:Y:S02]  /*45c0*/  USHF.L.U32 UR35, UR30, 0x6, URZ ;  /* 0x000000061e237899 */ /* 0x000fe400080006ff */
[----:B------:R-:W-:Y:S02]  /*45d0*/  USHF.L.U32 UR34, UR31, 0x8, URZ ;  /* 0x000000081f227899 */ /* 0x000fe400080006ff */
[----:B--2---:R-:W-:Y:S07]  /*45e0*/  UIMAD.WIDE.U32 UR6, UR14, UR8, URZ ;  /* 0x000000080e0672a5 */ /* 0x004fee000f8e00ff */
[----:B------:R-:W-:Y:S01]  /*45f0*/  @!UP3 UMOV UR4, UR7 ;  /* 0x000000070004bc82 */ /* 0x000fe20008000000 */
[----:B----4-:R-:W-:Y:S02]  /*4600*/  @!UP3 UISETP.NE.AND UP0, UPT, UR5, 0x1, UPT ;  /* 0x000000010500b88c */ /* 0x010fe4000bf05270 */
[----:B------:R-:W-:Y:S02]  /*4610*/  @!UP3 USHF.R.U32.HI UR4, URZ, UR9, UR4 ;  /* 0x00000009ff04b299 */ /* 0x000fe40008011604 */
[----:B------:R-:W-:Y:S02]  /*4620*/  UIMAD.WIDE.U32 UR6, UR13, UR11, URZ ;  /* 0x0000000b0d0672a5 */ /* 0x000fe4000f8e00ff */
[----:B------:R-:W-:Y:S02]  /*4630*/  @!UP3 USEL UR8, UR14, UR4, !UP0 ;  /* 0x000000040e08b287 */ /* 0x000fe4000c000000 */
[----:B------:R-:W-:Y:S03]  /*4640*/  @!UP3 UISETP.NE.AND UP0, UPT, UR10, 0x1, UPT ;  /* 0x000000010a00b88c */ /* 0x000fe6000bf05270 */
[----:B------:R-:W-:Y:S02]  /*4650*/  @!UP3 UMOV UR6, UR7 ;  /* 0x000000070006bc82 */ /* 0x000fe40008000000 */
[----:B------:R-:W2:Y:S02]  /*4660*/  @!UP3 LDCU UR4, c[0x0][0xb20] ;  /* 0x00016400ff04b7ac */ /* 0x000ea40008000800 */
[----:B--2---:R-:W-:Y:S04]  /*4670*/  @!UP3 USHF.R.U32.HI UR6, URZ, UR4, UR6 ;  /* 0x00000004ff06b299 */ /* 0x004fe80008011606 */
[----:B------:R-:W-:Y:S04]  /*4680*/  @!UP3 USEL UR6, UR13, UR6, !UP0 ;  /* 0x000000060d06b287 */ /* 0x000fe8000c000000 */
[----:B------:R-:W-:Y:S02]  /*4690*/  @!UP3 UIADD3 UR4, UPT, UPT, -UR8, UR6, URZ ;  /* 0x000000060804b290 */ /* 0x000fe4000fffe1ff */
[----:B------:R-:W-:Y:S02]  /*46a0*/  @!UP3 UIADD3 UR6, UPT, UPT, UR8, -UR6, URZ ;  /* 0x800000060806b290 */ /* 0x000fe4000fffe0ff */
[----:B------:R-:W-:Y:S02]  /*46b0*/  @!UP3 UIMAD UR14, UR4, UR5, UR14 ;  /* 0x00000005040eb2a4 */ /* 0x000fe4000f8e020e */
[----:B------:R-:W-:Y:S01]  /*46c0*/  @!UP3 UIMAD UR13, UR6, UR10, UR13 ;  /* 0x0000000a060db2a4 */ /* 0x000fe2000f8e020d */
[----:B------:R-:W-:Y:S11]  /*46d0*/  BRA.U UP4, `(.L_x_78) ;  /* 0x0000000104107547 */ /* 0x000ff6000b800000 */
[----:B-1----:R-:W-:Y:S04]  /*46e0*/  MOV R0, UR41 ;  /* 0x0000002900007c02 */ /* 0x002fe80008000f00 */
[----:B------:R-:W-:Y:S04]  /*46f0*/  SHF.L.U32 R5, R0, 0x1f, RZ ;  /* 0x0000001f00057819 */ /* 0x000fe800000006ff */
[----:B------:R-:W1:Y:S02]  /*4700*/  SYNCS.PHASECHK.TRANS64.TRYWAIT P1, [UR21+0x98], R5 ;  /* 0x00009805ff0075a7 */ /* 0x000e640008021115 */
[----:B-1----:R-:W-:Y:S05]  /*4710*/  @!P1 BRA `(.L_x_79) ;  /* 0x0000005400d49947 */ /* 0x002fea0003800000 */
.L_x_78:
[----:B------:R-:W-:Y:S05]  /*4720*/  BRA.U !UP6, `(.L_x_80) ;  /* 0x000000010e387547 */ /* 0x000fea000b800000 */
[----:B------:R-:W-:Y:S01]  /*4730*/  UPLOP3.LUT UP1, UPT, UPT, UPT, UP5, 0x80, 0x8 ;  /* 0x000000000008789c */ /* 0x000fe20003f2f050 */
[----:B-1----:R-:W-:Y:S01]  /*4740*/  HFMA2 R0, -RZ, RZ, 0, 5.9604644775390625e-08 ;  /* 0x00000001ff007431 */ /* 0x002fe200000001ff */
[----:B------:R-:W1:Y:S01]  /*4750*/  LDCU.64 UR8, c[0x0][0x358] ;  /* 0x00006b00ff0877ac */ /* 0x000e620008000a00 */
[----:B------:R-:W-:Y:S03]  /*4760*/  IMAD.MOV.U32 R85, RZ, RZ, 0x1 ;  /* 0x00000001ff557424 */ /* 0x000fe600078e00ff */
[----:B------:R-:W-:Y:S05]  /*4770*/  PLOP3.LUT P1, PT, PT, PT, UP1, 0x80, 0x8 ;  /* 0x000000000008781c */ /* 0x000fea0003f2f018 */
[----:B------:R-:W2:Y:S01]  /*4780*/  @UP1 LDCU.64 UR4, c[0x0][0x888] ;  /* 0x00011100ff0417ac */ /* 0x000ea20008000a00 */
[----:B------:R-:W-:Y:S07]  /*4790*/  @UP1 UIMAD UR6, UR36, UR38, URZ ;  /* 0x00000026240612a4 */ /* 0x000fee000f8e02ff */
[----:B------:R-:W-:Y:S01]  /*47a0*/  @!P1 PRMT R85, R0, 0x7610, R85 ;  /* 0x0000761000559816 */ /* 0x000fe20000000055 */
[----:B--2---:R-:W-:Y:S06]  /*47b0*/  @UP1 UIMAD.WIDE UR4, UR6, 0x4, UR4 ;  /* 0x00000004060418a5 */ /* 0x004fec000f8e0204 */
[----:B------:R-:W-:Y:S01]  /*47c0*/  IMAD.U32 R6, RZ, RZ, UR4 ;  /* 0x00000004ff067e24 */ /* 0x000fe2000f8e00ff */
[----:B------:R-:W-:Y:S04]  /*47d0*/  MOV R7, UR5 ;  /* 0x0000000500077c02 */ /* 0x000fe80008000f00 */
[----:B------:R-:W2:Y:S01]  /*47e0*/  @!UP1 LDCU UR4, c[0x0][0x880] ;  /* 0x00011000ff0497ac */ /* 0x000ea20008000800 */
[----:B-1---5:R4:W5:Y:S02]  /*47f0*/  @P1 LDG.E R41, desc[UR8][R6.64] ;  /* 0x0000000806291981 */ /* 0x022964000c1e1900 */
[----:B--2-4-:R-:W-:Y:S07]  /*4800*/  @!P1 IMAD.U32 R41, RZ, RZ, UR4 ;  /* 0x00000004ff299e24 */ /* 0x014fee000f8e00ff */
.L_x_80:
[----:B-----5:R-:W-:Y:S01]  /*4810*/  @!P0 FSETP.EQ.AND P2, PT, R41, RZ, PT ;  /* 0x000000ff2900820b */ /* 0x020fe20003f42000 */
[----:B------:R-:W-:Y:S01]  /*4820*/  @!UPT UIADD3 URZ, UPT, UPT, URZ, URZ, URZ ;  /* 0x000000fffffff290 */ /* 0x000fe2000fffe0ff */
[----:B------:R-:W-:Y:S11]  /*4830*/  @!P0 BRA `(.L_x_81) ;  /* 0x0000000000148947 */ /* 0x000ff60003800000 */
[----:B------:R-:W-:Y:S02]  /*4840*/  LOP3.LUT P0, RZ, R85, 0xff, RZ, 0xc0, !PT ;  /* 0x000000ff55ff7812 */ /* 0x000fe4000780c0ff */
[----:B------:R-:W-:Y:S04]  /*4850*/  PLOP3.LUT P2, PT, PT, PT, UP1, 0x80, 0x8 ;  /* 0x000000000008781c */ /* 0x000fe80003f4f018 */
[----:B------:R-:W-:Y:S07]  /*4860*/  PLOP3.LUT P2, PT, P2, PT, PT, 0x8, 0x80 ;  /* 0x000000000080781c */ /* 0x000fee000174e170 */
[----:B------:R-:W-:Y:S11]  /*4870*/  @P0 FSETP.EQ.AND P2, PT, R41, RZ, PT ;  /* 0x000000ff2900020b */ /* 0x000ff60003f42000 */
[----:B------:R-:W-:Y:S02]  /*4880*/  @!UPT UIADD3 URZ, UPT, UPT, URZ, URZ, URZ ;  /* 0x000000fffffff290 */ /* 0x000fe4000fffe0ff */
.L_x_81:
[----:B------:R-:W2:Y:S01]  /*4890*/  SYNCS.PHASECHK.TRANS64.TRYWAIT P0, [UR21+0x70], R4 ;  /* 0x00007004ff0075a7 */ /* 0x000ea20008001115 */
[----:B------:R-:W-:Y:S04]  /*48a0*/  ELECT P1, URZ, PT ;  /* 0x0000000000ff782f */ /* 0x000fe80003820000 */
[----:B------:R-:W-:Y:S01]  /*48b0*/  PLOP3.LUT P1, PT, P2, P1, PT, 0xf2, 0x2f ;  /* 0x00000000002f781c */ /* 0x000fe20001723e72 */
[----:B------:R-:W-:Y:S01]  /*48c0*/  @!UPT UIADD3 URZ, UPT, UPT, URZ, URZ, URZ ;  /* 0x000000fffffff290 */ /* 0x000fe2000fffe0ff */
[----:B--2---:R-:W-:Y:S11]  /*48d0*/  @!P0 BRA `(.L_x_82) ;  /* 0x00000054007c8947 */ /* 0x004ff60003800000 */
.L_x_165:
[----:B------:R-:W-:Y:S01]  /*48e0*/  @!P1 IADD3 R2, P0, PT, R12, 0x580, RZ ;  /* 0x000005800c029810 */ /* 0x000fe20007f1e0ff */
[----:B------:R-:W-:Y:S01]  /*48f0*/  VOTEU.ALL UP0, P1 ;  /* 0x0000000000ff7886 */ /* 0x000fe20000800000 */
[----:B------:R-:W-:Y:S01]  /*4900*/  UMOV UR6, 0x0 ;  /* 0x0000000000067882 */ /* 0x000fe20000000000 */
[----:B------:R-:W-:Y:S01]  /*4910*/  UMOV UR7, 0x10000000 ;  /* 0x1000000000077882 */ /* 0x000fe20000000000 */
[----:B------:R-:W-:Y:S01]  /*4920*/  @!P1 R2UR UR5, R2 ;  /* 0x00000000020592ca */ /* 0x000fe200000e0000 */
[----:B-1----:R-:W-:Y:S01]  /*4930*/  @!P1 IMAD.X R0, RZ, RZ, R13, P0 ;  /* 0x000000ffff009224 */ /* 0x002fe200000e060d */
[----:B------:R-:W-:Y:S01]  /*4940*/  @!UP0 UIADD3 UR32, UPT, UPT, UR21, 0x200, URZ ;  /* 0x0000020015208890 */ /* 0x000fe2000fffe0ff */
[----:B------:R-:W-:Y:S03]  /*4950*/  VOTEU.ALL UP0, P1 ;  /* 0x0000000000ff7886 */ /* 0x000fe60000800000 */
[----:B------:R-:W-:Y:S01]  /*4960*/  @!P1 R2UR UR4, R0 ;  /* 0x00000000000492ca */ /* 0x000fe200000e0000 */
[----:B------:R-:W-:Y:S06]  /*4970*/  @!P1 IMAD.MOV.U32 R0, RZ, RZ, 0x1000 ;  /* 0x00001000ff009424 */ /* 0x000fec00078e00ff */
[----:B------:R-:W-:Y:S06]  /*4980*/  IMAD.U32 R6, RZ, RZ, UR5 ;  /* 0x00000005ff067e24 */ /* 0x000fec000f8e00ff */
[----:B------:R-:W-:Y:S01]  /*4990*/  IMAD.U32 R7, RZ, RZ, UR4 ;  /* 0x00000004ff077e24 */ /* 0x000fe2000f8e00ff */
[----:B------:R-:W-:Y:S04]  /*49a0*/  @!P1 R2UR UR4, R6 ;  /* 0x00000000060492ca */ /* 0x000fe800000e0000 */
[----:B------:R-:W-:Y:S11]  /*49b0*/  @!P1 R2UR UR5, R7 ;  /* 0x00000000070592ca */ /* 0x000ff600000e0000 */
[----:B------:R-:W-:Y:S02]  /*49c0*/  @!UPT UIADD3 URZ, UPT, UPT, URZ, URZ, URZ ;  /* 0x000000fffffff290 */ /* 0x000fe4000fffe0ff */
[----:B------:R1:W-:Y:S01]  /*49d0*/  @!UP0 UTMALDG.3D [UR32], [UR4], desc[UR6] ;  /* 0x00000620040085b4 */ /* 0x0003e20008011000 */
[----:B------:R1:W-:Y:S01]  /*49e0*/  @!P1 SYNCS.ARRIVE.TRANS64.RED.A0TR RZ, [UR21+0x50], R0 ;  /* 0x00005000ffff99a7 */ /* 0x0003e20008300415 */
[----:B------:R-:W-:Y:S01]  /*49f0*/  SYNCS.ARRIVE.TRANS64.RED.A1T0 RZ, [UR50], RZ ;  /* 0x000000ffffff79a7 */ /* 0x000fe20008100432 */
[----:B------:R-:W2:Y:S02]  /*4a00*/  SYNCS.PHASECHK.TRANS64.TRYWAIT P0, [UR21+0x78], R4 ;  /* 0x00007804ff0075a7 */ /* 0x000ea40008001115 */
[----:B-12---:R-:W-:Y:S05]  /*4a10*/  @!P0 BRA `(.L_x_83) ;  /* 0x0000005400448947 */ /* 0x006fea0003800000 */
.L_x_167:
[----:B------:R-:W-:Y:S01]  /*4a20*/  @!P1 IADD3 R2, P0, PT, R12, 0x580, RZ ;  /* 0x000005800c029810 */ /* 0x000fe20007f1e0ff */
[----:B------:R-:W-:Y:S01]  /*4a30*/  VOTEU.ALL UP0, P1 ;  /* 0x0000000000ff7886 */ /* 0x000fe20000800000 */
[----:B------:R-:W-:Y:S01]  /*4a40*/  UMOV UR6, 0x0 ;  /* 0x0000000000067882 */ /* 0x000fe20000000000 */
[----:B------:R-:W-:Y:S01]  /*4a50*/  UMOV UR7, 0x10000000 ;  /* 0x1000000000077882 */ /* 0x000fe20000000000 */
[----:B------:R-:W-:Y:S01]  /*4a60*/  @!P1 R2UR UR5, R2 ;  /* 0x00000000020592ca */ /* 0x000fe200000e0000 */
[----:B------:R-:W-:Y:S01]  /*4a70*/  @!P1 IMAD.X R0, RZ, RZ, R13, P0 ;  /* 0x000000ffff009224 */ /* 0x000fe200000e060d */
[----:B------:R-:W-:Y:S02]  /*4a80*/  @!UP0 UIADD3 UR26, UPT, UPT, UR34, 0x40, URZ ;  /* 0x00000040221a8890 */ /* 0x000fe4000fffe0ff */
[----:B------:R-:W-:Y:S02]  /*4a90*/  @!UP0 UIADD3 UR24, UPT, UPT, UR21, 0x1200, URZ ;  /* 0x0000120015188890 */ /* 0x000fe4000fffe0ff */
[----:B------:R-:W-:Y:S01]  /*4aa0*/  @!P1 R2UR UR4, R0 ;  /* 0x00000000000492ca */ /* 0x000fe200000e0000 */
[----:B------:R-:W-:Y:S01]  /*4ab0*/  VOTEU.ALL UP0, P1 ;  /* 0x0000000000ff7886 */ /* 0x000fe20000800000 */
[----:B------:R-:W-:Y:S01]  /*4ac0*/  @!P1 IMAD.MOV.U32 R0, RZ, RZ, 0x1000 ;  /* 0x00001000ff009424 */ /* 0x000fe200078e00ff */
[----:B------:R-:W-:Y:S01]  /*4ad0*/  UMOV UR27, UR35 ;  /* 0x00000023001b7c82 */ /* 0x000fe20008000000 */
[----:B------:R-:W-:Y:S03]  /*4ae0*/  UMOV UR28, UR36 ;  /* 0x00000024001c7c82 */ /* 0x000fe60008000000 */
        /* <DEDUP_REMOVED lines=8> */
[----:B------:R-:W4:Y:S02]  /*4b70*/  SYNCS.PHASECHK.TRANS64.TRYWAIT P0, [UR21+0x80], R4 ;  /* 0x00008004ff0075a7 */ /* 0x000f240008001115 */
[----:B--2-4-:R-:W-:Y:S05]  /*4b80*/  @!P0 BRA `(.L_x_84) ;  /* 0x0000005400008947 */ /* 0x014fea0003800000 */
.L_x_169:
[----:B------:R-:W-:Y:S01]  /*4b90*/  @!P1 IADD3 R2, P0, PT, R12, 0x580, RZ ;  /* 0x000005800c029810 */ /* 0x000fe20007f1e0ff */
[----:B------:R-:W-:Y:S01]  /*4ba0*/  VOTEU.ALL UP0, P1 ;  /* 0x0000000000ff7886 */ /* 0x000fe20000800000 */
[----:B------:R-:W-:Y:S01]  /*4bb0*/  UMOV UR6, 0x0 ;  /* 0x0000000000067882 */ /* 0x000fe20000000000 */
[----:B------:R-:W-:Y:S01]  /*4bc0*/  UMOV UR7, 0x10000000 ;  /* 0x1000000000077882 */ /* 0x000fe20000000000 */
[----:B------:R-:W-:Y:S01]  /*4bd0*/  @!P1 R2UR UR5, R2 ;  /* 0x00000000020592ca */ /* 0x000fe200000e0000 */
[----:B------:R-:W-:Y:S01]  /*4be0*/  @!P1 IMAD.X R0, RZ, RZ, R13, P0 ;  /* 0x000000ffff009224 */ /* 0x000fe200000e060d */
[----:B------:R-:W-:Y:S01]  /*4bf0*/  @!UP0 UIADD3 UR18, UPT, UPT, UR34, 0x80, URZ ;  /* 0x0000008022128890 */ /* 0x000fe2000fffe0ff */
[----:B------:R-:W-:Y:S01]  /*4c00*/  VIADD R10, R10, 0x1 ;  /* 0x000000010a0a7836 */ /* 0x000fe20000000000 */
        /* <DEDUP_REMOVED lines=16> */
.L_x_171:
[----:B------:R-:W-:Y:S01]  /*4d10*/  @!P1 IADD3 R2, P0, PT, R12, 0x580, RZ ;  /* 0x000005800c029810 */ /* 0x000fe20007f1e0ff */
[----:B------:R-:W-:Y:S01]  /*4d20*/  VOTEU.ALL UP0, P1 ;  /* 0x0000000000ff7886 */ /* 0x000fe20000800000 */
[----:B------:R-:W-:Y:S01]  /*4d30*/  UMOV UR6, 0x0 ;  /* 0x0000000000067882 */ /* 0x000fe20000000000 */
[----:B------:R-:W-:Y:S01]  /*4d40*/  UMOV UR7, 0x10000000 ;  /* 0x1000000000077882 */ /* 0x000fe20000000000 */
[----:B------:R-:W-:Y:S01]  /*4d50*/  @!P1 R2UR UR5, R2 ;  /* 0x00000000020592ca */ /* 0x000fe200000e0000 */
[----:B------:R-:W-:Y:S01]  /*4d60*/  @!P1 IMAD.X R0, RZ, RZ, R13, P0 ;  /* 0x000000ffff009224 */ /* 0x000fe200000e060d */
[----:B------:R-:W-:Y:S01]  /*4d70*/  @!UP0 UIADD3 UR10, UPT, UPT, UR34, 0xc0, URZ ;  /* 0x000000c0220a8890 */ /* 0x000fe2000fffe0ff */
[----:B------:R-:W-:Y:S01]  /*4d80*/  R2UR UR16, R87 ;  /* 0x00000000571072ca */ /* 0x000fe200000e0000 */
[----:B------:R-:W-:Y:S01]  /*4d90*/  @!UP0 UIADD3 UR8, UPT, UPT, UR21, 0x3200, URZ ;  /* 0x0000320015088890 */ /* 0x000fe2000fffe0ff */
[----:B------:R-:W-:Y:S01]  /*4da0*/  ISETP.NE.AND P0, PT, R10, 0x2, PT ;  /* 0x000000020a00780c */ /* 0x000fe20003f05270 */
[----:B------:R-:W-:Y:S01]  /*4db0*/  @!UP0 UIADD3 UR9, UPT, UPT, UR21, 0x68, URZ ;  /* 0x0000006815098890 */ /* 0x000fe2000fffe0ff */
[----:B------:R-:W-:Y:S01]  /*4dc0*/  @!P1 R2UR UR4, R0 ;  /* 0x00000000000492ca */ /* 0x000fe200000e0000 */
[----:B------:R-:W-:Y:S01]  /*4dd0*/  VOTEU.ALL UP0, P1 ;  /* 0x0000000000ff7886 */ /* 0x000fe20000800000 */
[----:B------:R-:W-:Y:S01]  /*4de0*/  UMOV UR11, UR35 ;  /* 0x00000023000b7c82 */ /* 0x000fe20008000000 */
[----:B------:R-:W-:Y:S01]  /*4df0*/  UMOV UR12, UR36 ;  /* 0x00000024000c7c82 */ /* 0x000fe20008000000 */
[----:B------:R-:W-:Y:S01]  /*4e00*/  SEL R0, RZ, 0x1, P0 ;  /* 0x00000001ff007807 */ /* 0x000fe20000000000 */
[----:B------:R-:W-:Y:S01]  /*4e10*/  UIADD3 UR31, UPT, UPT, UR13, UR59, URZ ;  /* 0x0000003b0d1f7290 */ /* 0x000fe2000fffe0ff */
[----:B-1----:R-:W-:Y:S01]  /*4e20*/  IMAD.U32 R4, RZ, RZ, UR5 ;  /* 0x00000005ff047e24 */ /* 0x002fe2000f8e00ff */
[----:B------:R-:W-:Y:S01]  /*4e30*/  LOP3.LUT R11, R11, 0x1, RZ, 0x3c, !PT ;  /* 0x000000010b0b7812 */ /* 0x000fe200078e3cff */
[----:B------:R-:W-:Y:S01]  /*4e40*/  UMOV UR36, UR29 ;  /* 0x0000001d00247c82 */ /* 0x000fe20008000000 */
[----:B------:R-:W-:Y:S01]  /*4e50*/  LOP3.LUT R9, R9, R0, RZ, 0x3c, !PT ;  /* 0x0000000009097212 */ /* 0x000fe200078e3cff */
[----:B------:R-:W-:Y:S01]  /*4e60*/  UIADD3 UR30, UPT, UPT, UR14, UR16, URZ ;  /* 0x000000100e1e7290 */ /* 0x000fe2000fffe0ff */
[----:B------:R-:W-:Y:S01]  /*4e70*/  SEL R10, R10, RZ, P0 ;  /* 0x000000ff0a0a7207 */ /* 0x000fe20000000000 */
[----:B------:R-:W-:Y:S01]  /*4e80*/  UPLOP3.LUT UP4, UPT, UPT, UPT, UPT, 0x80, 0x8 ;  /* 0x000000000008789c */ /* 0x000fe20003f8f070 */
[----:B------:R-:W-:Y:S01]  /*4e90*/  IMAD.U32 R5, RZ, RZ, UR4 ;  /* 0x00000004ff057e24 */ /* 0x000fe2000f8e00ff */
[----:B------:R-:W-:Y:S04]  /*4ea0*/  @!P1 R2UR UR4, R4 ;  /* 0x00000000040492ca */ /* 0x000fe800000e0000 */
[----:B------:R-:W-:Y:S11]  /*4eb0*/  @!P1 R2UR UR5, R5 ;  /* 0x00000000050592ca */ /* 0x000ff600000e0000 */
[----:B------:R-:W-:Y:S02]  /*4ec0*/  @!UPT UIADD3 URZ, UPT, UPT, URZ, URZ, URZ ;  /* 0x000000fffffff290 */ /* 0x000fe4000fffe0ff */
[----:B------:R1:W-:Y:S01]  /*4ed0*/  @!UP0 UTMALDG.3D [UR8], [UR4], desc[UR6] ;  /* 0x00000608040085b4 */ /* 0x0003e20008011000 */
[----:B------:R1:W-:Y:S01]  /*4ee0*/  @!P1 SYNCS.ARRIVE.TRANS64.RED.A0TR RZ, [UR21+0x68], R3 ;  /* 0x00006803ffff99a7 */ /* 0x0003e20008300415 */
[----:B------:R-:W-:Y:S01]  /*4ef0*/  SYNCS.ARRIVE.TRANS64.RED.A1T0 RZ, [UR43], RZ ;  /* 0x000000ffffff79a7 */ /* 0x000fe2000810042b */
[----:B------:R-:W-:Y:S05]  /*4f00*/  BRA.U UP2, `(.L_x_86) ;  /* 0xfffffff1025c7547 */ /* 0x000fea000b83ffff */
[----:B-1----:R-:W-:-:S04]  /*4f10*/  SHF.L.U32 R3, R11, 0x1f, RZ ;  /* 0x0000001f0b037819 */ /* 0x002fc800000006ff */
[----:B------:R-:W1:Y:S02]  /*4f20*/  SYNCS.PHASECHK.TRANS64.TRYWAIT P0, [UR21+0x70], R3 ;  /* 0x00007003ff0075a7 */ /* 0x000e640008001115 */
[----:B-1----:R-:W-:Y:S05]  /*4f30*/  @!P0 BRA `(.L_x_87) ;  /* 0x0000005000448947 */ /* 0x002fea0003800000 */
.L_x_173:
[----:B------:R-:W2:Y:S02]  /*4f40*/  SYNCS.PHASECHK.TRANS64.TRYWAIT P0, [UR21+0x78], R3 ;  /* 0x00007803ff0075a7 */ /* 0x000ea40008001115 */
[----:B--2---:R-:W-:Y:S05]  /*4f50*/  @!P0 BRA `(.L_x_88) ;  /* 0x0000005000548947 */ /* 0x004fea0003800000 */
.L_x_175:
[----:B------:R-:W2:Y:S02]  /*4f60*/  SYNCS.PHASECHK.TRANS64.TRYWAIT P0, [UR21+0x80], R3 ;  /* 0x00008003ff0075a7 */ /* 0x000ea40008001115 */
[----:B--2---:R-:W-:Y:S05]  /*4f70*/  @!P0 BRA `(.L_x_89) ;  /* 0x0000005000648947 */ /* 0x004fea0003800000 */
.L_x_177:
[----:B-1----:R-:W-:-:S07]  /*4f80*/  MOV R0, UR21 ;  /* 0x0000001500007c02 */ /* 0x002fce0008000f00 */
.L_x_90:
[----:B-1----:R-:W-:-:S04]  /*4f90*/  SHF.L.U32 R3, R11, 0x1f, RZ ;  /* 0x0000001f0b037819 */ /* 0x002fc800000006ff */
[----:B------:R1:W2:Y:S03]  /*4fa0*/  SYNCS.PHASECHK.TRANS64.TRYWAIT P0, [R0+URZ+0x88], R3 ;  /* 0x00008803000075a7 */ /* 0x0002a600080011ff */
[----:B--2---:R-:W-:Y:S05]  /*4fb0*/  @!P0 NANOSLEEP.SYNCS 0x989680 ;  /* 0x009896800000895d */ /* 0x004fea0003900000 */
[----:B------:R-:W2:Y:S02]  /*4fc0*/  @!P0 SYNCS.PHASECHK.TRANS64 P0, [R0+URZ+0x88], R3 ;  /* 0x00008803000085a7 */ /* 0x000ea400080010ff */
[----:B--23--:R-:W-:Y:S05]  /*4fd0*/  @P0 EXIT ;  /* 0x000000000000094d */ /* 0x00cfea0003800000 */
[----:B------:R-:W-:Y:S05]  /*4fe0*/  BRA `(.L_x_90) ;  /* 0xfffffffc00e87947 */ /* 0x000fea000383ffff */
.L_x_75:
[----:B------:R-:W-:-:S06]  /*4ff0*/  UISETP.GE.AND UP0, UPT, UR18, 0x4, UPT ;  /* 0x000000041200788c */ /* 0x000fcc000bf06270 */
[----:B------:R-:W-:-:S13]  /*5000*/  PLOP3.LUT P0, PT, PT, PT, UP0, 0x80, 0x8 ;  /* 0x000000000008781c */ /* 0x000fda0003f0f008 */
[----:B-1----:R-:W-:Y:S05]  /*5010*/  @!P0 EXIT ;  /* 0x000000000000894d */ /* 0x002fea0003800000 */
[----:B------:R-:W1:Y:S08]  /*5020*/  S2UR UR4, SR_CgaCtaId ;  /* 0x00000000000479c3 */ /* 0x000e700000008800 */
[----:B------:R-:W-:Y:S01]  /*5030*/  BAR.SYNC.DEFER_BLOCKING 0x6, 0xa0 ;  /* 0x0182800000007b1d */ /* 0x000fe20000010000 */
[C---:B------:R-:W-:Y:S01]  /*5040*/  IMAD.SHL.U32 R7, R95.reuse, 0x40, RZ ;  /* 0x000000405f077824 */ /* 0x040fe200078e00ff */
[C---:B------:R-:W-:Y:S01]  /*5050*/  LOP3.LUT R97, R95.reuse, 0x60, RZ, 0xc0, !PT ;  /* 0x000000605f617812 */ /* 0x040fe200078ec0ff */
[----:B------:R-:W-:-:S02]  /*5060*/  IMAD.SHL.U32 R4, R95, 0x20, RZ ;  /* 0x000000205f047824 */ /* 0x000fc400078e00ff */
[----:B------:R-:W-:Y:S02]  /*5070*/  HFMA2 R36, -RZ, RZ, 0, 0 ;  /* 0x00000000ff247431 */ /* 0x000fe400000001ff */
[----:B------:R-:W-:Y:S01]  /*5080*/  IMAD.SHL.U32 R6, R95, 0x2, RZ ;  /* 0x000000025f067824 */ /* 0x000fe200078e00ff */
[----:B------:R-:W-:Y:S01]  /*5090*/  UMOV UR44, 0x400 ;  /* 0x00000400002c7882 */ /* 0x000fe20000000000 */
[----:B------:R-:W2:Y:S01]  /*50a0*/  LDC.64 R82, c[0x0][0x8b0] ;  /* 0x00022c00ff527b82 */ /* 0x000ea20000000a00 */
[----:B------:R-:W-:Y:S01]  /*50b0*/  LOP3.LUT R5, R7, 0x180, RZ, 0xc0, !PT ;  /* 0x0000018007057812 */ /* 0x000fe200078ec0ff */
[----:B------:R-:W-:Y:S01]  /*50c0*/  IMAD.U32 R37, R95, 0x10000, RZ ;  /* 0x000100005f257824 */ /* 0x000fe200078e00ff */
[----:B------:R-:W-:Y:S01]  /*50d0*/  LOP3.LUT R4, R4, 0xc00, RZ, 0xc0, !PT ;  /* 0x00000c0004047812 */ /* 0x000fe200078ec0ff */
[----:B------:R-:W-:Y:S01]  /*50e0*/  IMAD.MOV.U32 R94, RZ, RZ, RZ ;  /* 0x000000ffff5e7224 */ /* 0x000fe200078e00ff */
[----:B------:R-:W-:Y:S01]  /*50f0*/  LOP3.LUT R6, R5, 0x20, R6, 0xf8, !PT ;  /* 0x0000002005067812 */ /* 0x000fe200078ef806 */
[----:B------:R-:W-:Y:S01]  /*5100*/  IMAD.SHL.U32 R5, R95, 0x8, RZ ;  /* 0x000000085f057824 */ /* 0x000fe200078e00ff */
[----:B------:R-:W-:Y:S01]  /*5110*/  LOP3.LUT R4, R4, 0x40, R7, 0xf8, !PT ;  /* 0x0000004004047812 */ /* 0x000fe200078ef807 */
[----:B------:R-:W3:Y:S01]  /*5120*/  LDC.64 R80, c[0x0][0x8a8] ;  /* 0x00022a00ff507b82 */ /* 0x000ee20000000a00 */
[----:B------:R-:W-:Y:S01]  /*5130*/  LOP3.LUT R37, R37, 0x600000, RZ, 0xc0, !PT ;  /* 0x0060000025257812 */ /* 0x000fe200078ec0ff */
[----:B------:R-:W-:Y:S01]  /*5140*/  IMAD.MOV.U32 R89, RZ, RZ, RZ ;  /* 0x000000ffff597224 */ /* 0x000fe200078e00ff */
[----:B------:R-:W-:-:S02]  /*5150*/  LOP3.LUT R95, R95, 0x2, RZ, 0xc0, !PT ;  /* 0x000000025f5f7812 */ /* 0x000fc400078ec0ff */
[----:B------:R-:W-:Y:S02]  /*5160*/  CS2R R92, SRZ ;  /* 0x00000000005c7805 */ /* 0x000fe4000001ff00 */
[----:B------:R-:W-:Y:S01]  /*5170*/  LOP3.LUT R5, R6, 0x30, R5, 0x78, !PT ;  /* 0x0000003006057812 */ /* 0x000fe200078e7805 */
[----:B------:R-:W4:Y:S01]  /*5180*/  LDCU UR57, c[0x0][0x370] ;  /* 0x00006e00ff3977ac */ /* 0x000f220008000800 */
[----:B------:R-:W-:Y:S01]  /*5190*/  LOP3.LUT R4, R4, 0x200, R7, 0xf8, !PT ;  /* 0x0000020004047812 */ /* 0x000fe200078ef807 */
[----:B------:R-:W-:Y:S01]  /*51a0*/  IMAD.MOV R90, RZ, RZ, -R95 ;  /* 0x000000ffff5a7224 */ /* 0x000fe200078e0a5f */
[----:B------:R-:W-:Y:S01]  /*51b0*/  MOV R91, RZ ;  /* 0x000000ff005b7202 */ /* 0x000fe20000000f00 */
[----:B-1----:R-:W-:Y:S01]  /*51c0*/  ULEA UR44, UR4, UR44, 0x18 ;  /* 0x0000002c042c7291 */ /* 0x002fe2000f8ec0ff */
[----:B------:R-:W-:Y:S01]  /*51d0*/  LOP3.LUT R84, R4, R5, RZ, 0xfc, !PT ;  /* 0x0000000504547212 */ /* 0x000fe200078efcff */
[----:B------:R-:W1:Y:S02]  /*51e0*/  LDCU.64 UR62, c[0x0][0x348] ;  /* 0x00006900ff3e77ac */ /* 0x000e640008000a00 */
[----:B------:R-:W-:-:S02]  /*51f0*/  UIADD3 UR4, UPT, UPT, UR44, 0x4200, URZ ;  /* 0x000042002c047890 */ /* 0x000fc4000fffe0ff */
[----:B------:R-:W-:-:S03]  /*5200*/  UIADD3 UR5, UPT, UPT, UR44, 0x200, URZ ;  /* 0x000002002c057890 */ /* 0x000fc6000fffe0ff */
[----:B------:R-:W4:Y:S01]  /*5210*/  LDS R0, [UR44+0x150] ;  /* 0x0001502cff007984 */ /* 0x000f220008000800 */
[----:B------:R-:W1:Y:S01]  /*5220*/  LDCU UR43, c[0x0][0xb0c] ;  /* 0x00016180ff2b77ac */ /* 0x000e620008000800 */
[----:B------:R-:W-:Y:S02]  /*5230*/  IMAD.U32 R96, RZ, RZ, UR4 ;  /* 0x00000004ff607e24 */ /* 0x000fe4000f8e00ff */
[----:B------:R-:W-:Y:S01]  /*5240*/  IMAD.U32 R98, RZ, RZ, UR5 ;  /* 0x00000005ff627e24 */ /* 0x000fe2000f8e00ff */
[----:B------:R-:W1:Y:S01]  /*5250*/  LDCU UR39, c[0x0][0xb30] ;  /* 0x00016600ff2777ac */ /* 0x000e620008000800 */
[----:B------:R-:W1:Y:S01]  /*5260*/  LDCU.64 UR46, c[0x0][0x888] ;  /* 0x00011100ff2e77ac */ /* 0x000e620008000a00 */
[----:B------:R-:W1:Y:S01]  /*5270*/  LDCU.64 UR40, c[0x0][0xb28] ;  /* 0x00016500ff2877ac */ /* 0x000e620008000a00 */
[----:B------:R-:W1:Y:S01]  /*5280*/  LDCU.64 UR60, c[0x0][0x890] ;  /* 0x00011200ff3c77ac */ /* 0x000e620008000a00 */
[----:B------:R-:W1:Y:S01]  /*5290*/  LDCU.128 UR52, c[0x0][0xb10] ;  /* 0x00016200ff3477ac */ /* 0x000e620008000c00 */
[----:B------:R-:W1:Y:S02]  /*52a0*/  LDCU UR56, c[0x0][0x374] ;  /* 0x00006e80ff3877ac */ /* 0x000e640008000800 */
[----:B-1234-:R-:W-:-:S07]  /*52b0*/  IMAD.IADD R37, R0, 0x1, R37 ;  /* 0x0000000100257824 */ /* 0x01efce00078e0225 */
.L_x_132:
[C---:B------:R-:W-:Y:S02]  /*52c0*/  LEA R3, R89.reuse, UR44, 0x3 ;  /* 0x0000002c59037c11 */ /* 0x040fe4000f8e18ff */
[----:B------:R-:W-:Y:S02]  /*52d0*/  SHF.L.U32 R0, R92, 0x1f, RZ ;  /* 0x0000001f5c007819 */ /* 0x000fe400000006ff */
[----:B------:R-:W-:Y:S02]  /*52e0*/  LEA R5, R89, UR44, 0x4 ;  /* 0x0000002c59057c11 */ /* 0x000fe4000f8e20ff */
[----:B-1----:R-:W1:Y:S02]  /*52f0*/  SYNCS.PHASECHK.TRANS64.TRYWAIT P0, [R3+URZ+0xa0], R0 ;  /* 0x0000a000030075a7 */ /* 0x002e6400080011ff */
[----:B-1----:R-:W-:Y:S05]  /*5300*/  @!P0 BRA `(.L_x_91) ;  /* 0x0000004c00988947 */ /* 0x002fea0003800000 */
.L_x_178:
[----:B------:R-:W2:Y:S01]  /*5310*/  LDS.128 R4, [R5+0x130] ;  /* 0x0001300005047984 */ /* 0x000ea20000000c00 */
[----:B------:R-:W-:Y:S01]  /*5320*/  UISETP.GE.AND UP0, UPT, UR42, 0x1, UPT ;  /* 0x000000012a00788c */ /* 0x000fe2000bf06270 */
[----:B------:R-:W-:Y:S01]  /*5330*/  @!PT LDS RZ, [RZ] ;  /* 0x00000000fffff984 */ /* 0x000fe20000000800 */
[----:B------:R-:W-:Y:S01]  /*5340*/  @!PT LDS RZ, [RZ] ;  /* 0x00000000fffff984 */ /* 0x000fe20000000800 */
[----:B------:R-:W-:Y:S01]  /*5350*/  @!PT LDS RZ, [RZ] ;  /* 0x00000000fffff984 */ /* 0x000fe20000000800 */
[----:B------:R-:W-:Y:S01]  /*5360*/  @!PT LDS RZ, [RZ] ;  /* 0x00000000fffff984 */ /* 0x000fe20000000800 */
[----:B------:R3:W-:Y:S06]  /*5370*/  MEMBAR.ALL.CTA ;  /* 0x0000000000007992 */ /* 0x0007ec0000008000 */
[----:B---3--:R-:W3:Y:S01]  /*5380*/  FENCE.VIEW.ASYNC.S ;  /* 0x00000000000073c6 */ /* 0x008ee20000000000 */
[----:B--2---:R-:W-:Y:S11]  /*5390*/  LOP3.LUT P0, RZ, R6, 0x1, RZ, 0xc0, !PT ;  /* 0x0000000106ff7812 */ /* 0x004ff6000780c0ff */
[----:B------:R-:W-:Y:S02]  /*53a0*/  @!UPT UIADD3 URZ, UPT, UPT, URZ, URZ, URZ ;  /* 0x000000fffffff290 */ /* 0x000fe4000fffe0ff */
[----:B---3--:R-:W-:Y:S01]  /*53b0*/  VOTEU.ANY UP1, P0 ;  /* 0x0000000000ff7886 */ /* 0x008fe20000020100 */
[----:B------:R-:W-:Y:S01]  /*53c0*/  PLOP3.LUT P0, PT, PT, PT, UP1, 0x80, 0x8 ;  /* 0x000000000008781c */ /* 0x000fe20003f0f018 */
[----:B------:R-:W-:Y:S11]  /*53d0*/  UP2UR UR45, UPR, URZ, 0x2 ;  /* 0x00000002ff2d7883 */ /* 0x000ff60008000000 */
[----:B------:R-:W-:Y:S01]  /*53e0*/  @!UPT UIADD3 URZ, UPT, UPT, URZ, URZ, URZ ;  /* 0x000000fffffff290 */ /* 0x000fe2000fffe0ff */
[----:B-1----:R-:W-:Y:S02]  /*53f0*/  @P0 SHF.R.U32.HI R0, RZ, 0x10, R5 ;  /* 0x00000010ff000819 */ /* 0x002fe40000011605 */
        /* <DEDUP_REMOVED lines=12> */
[----:B------:R-:W2:Y:S01]  /*54c0*/  LDCU UR12, c[0x0][0xb20] ;  /* 0x00016400ff0c77ac */ /* 0x000ea20008000800 */
[----:B------:R-:W-:Y:S02]  /*54d0*/  UIMAD.WIDE.U32 UR4, UR56, UR55, URZ ;  /* 0x00000037380472a5 */ /* 0x000fe4000f8e00ff */
[----:B------:R-:W-:Y:S02]  /*54e0*/  UIMAD.WIDE.U32 UR6, UR57, UR52, URZ ;  /* 0x00000034390672a5 */ /* 0x000fe4000f8e00ff */
[----:B------:R-:W-:Y:S02]  /*54f0*/  UISETP.NE.AND UP0, UPT, UR54, 0x1, UPT ;  /* 0x000000013600788c */ /* 0x000fe4000bf05270 */
[----:B------:R-:W-:Y:S02]  /*5500*/  UIMAD.WIDE.U32 UR8, UR37, UR55, URZ ;  /* 0x00000037250872a5 */ /* 0x000fe4000f8e00ff */
[----:B------:R-:W-:Y:S02]  /*5510*/  UIMAD.WIDE.U32 UR10, UR38, UR52, URZ ;  /* 0x00000034260a72a5 */ /* 0x000fe4000f8e00ff */
[----:B------:R-:W-:Y:S02]  /*5520*/  UISETP.NE.AND UP1, UPT, UR43, 0x1, UPT ;  /* 0x000000012b00788c */ /* 0x000fe4000bf25270 */
[----:B------:R-:W-:Y:S01]  /*5530*/  UISETP.NE.AND UP2, UPT, UR42, 0x1, UPT ;  /* 0x000000012a00788c */ /* 0x000fe2000bf45270 */
[----:B------:R-:W-:Y:S02]  /*5540*/  UMOV UR4, UR5 ;  /* 0x0000000500047c82 */ /* 0x000fe40008000000 */
[----:B--2---:R-:W-:Y:S03]  /*5550*/  USHF.R.U32.HI UR5, URZ, UR12, UR4 ;  /* 0x0000000cff057299 */ /* 0x004fe60008011604 */
[----:B------:R-:W-:Y:S02]  /*5560*/  UMOV UR4, UR7 ;  /* 0x0000000700047c82 */ /* 0x000fe40008000000 */
[----:B------:R-:W-:Y:S02]  /*5570*/  USHF.R.U32.HI UR7, URZ, UR53, UR4 ;  /* 0x00000035ff077299 */ /* 0x000fe40008011604 */
[----:B------:R-:W-:Y:S02]  /*5580*/  USEL UR4, UR56, UR5, !UP0 ;  /* 0x0000000538047287 */ /* 0x000fe4000c000000 */
[----:B------:R-:W-:Y:S01]  /*5590*/  USEL UR7, UR57, UR7, !UP1 ;  /* 0x0000000739077287 */ /* 0x000fe2000c800000 */
[----:B------:R-:W-:Y:S01]  /*55a0*/  UMOV UR5, UR9 ;  /* 0x0000000900057c82 */ /* 0x000fe20008000000 */
[----:B------:R-:W-:Y:S02]  /*55b0*/  UIMAD.WIDE.U32 UR8, UR4, UR40, URZ ;  /* 0x00000028040872a5 */ /* 0x000fe4000f8e00ff */
[----:B------:R-:W-:Y:S03]  /*55c0*/  USHF.R.U32.HI UR6, URZ, UR12, UR5 ;  /* 0x0000000cff067299 */ /* 0x000fe60008011605 */
[----:B------:R-:W-:Y:S01]  /*55d0*/  UMOV UR5, UR11 ;  /* 0x0000000b00057c82 */ /* 0x000fe20008000000 */
[----:B------:R-:W-:Y:S02]  /*55e0*/  UIMAD.WIDE.U32 UR10, UR7, UR40, URZ ;  /* 0x00000028070a72a5 */ /* 0x000fe4000f8e00ff */
[----:B------:R-:W-:Y:S02]  /*55f0*/  USHF.R.U32.HI UR12, URZ, UR53, UR5 ;  /* 0x00000035ff0c7299 */ /* 0x000fe40008011605 */
[----:B------:R-:W-:Y:S01]  /*5600*/  USEL UR6, UR37, UR6, !UP0 ;  /* 0x0000000625067287 */ /* 0x000fe2000c000000 */
[----:B------:R-:W-:Y:S02]  /*5610*/  UMOV UR5, UR9 ;  /* 0x0000000900057c82 */ /* 0x000fe40008000000 */
[----:B------:R-:W-:Y:S01]  /*5620*/  UMOV UR10, UR11 ;  /* 0x0000000b000a7c82 */ /* 0x000fe20008000000 */
[----:B------:R-:W-:Y:S02]  /*5630*/  @UP2 USHF.R.U32.HI UR4, URZ, UR41, UR5 ;  /* 0x00000029ff042299 */ /* 0x000fe40008011605 */
[----:B------:R-:W-:Y:S02]  /*5640*/  @UP2 USHF.R.U32.HI UR7, URZ, UR41, UR10 ;  /* 0x00000029ff072299 */ /* 0x000fe4000801160a */
[----:B------:R-:W-:Y:S02]  /*5650*/  UIMAD UR4, UR42, UR4, URZ ;  /* 0x000000042a0472a4 */ /* 0x000fe4000f8e02ff */
[----:B------:R-:W-:Y:S02]  /*5660*/  UIMAD.WIDE.U32 UR10, UR6, UR40, URZ ;  /* 0x00000028060a72a5 */ /* 0x000fe4000f8e00ff */
[----:B------:R-:W-:Y:S02]  /*5670*/  USEL UR5, UR38, UR12, !UP1 ;  /* 0x0000000c26057287 */ /* 0x000fe4000c800000 */
[----:B------:R-:W-:Y:S02]  /*5680*/  UIMAD UR8, UR42, UR7, URZ ;  /* 0x000000072a0872a4 */ /* 0x000fe4000f8e02ff */
[----:B------:R-:W-:Y:S03]  /*5690*/  UISETP.GE.AND UP0, UPT, UR6, UR4, UPT ;  /* 0x000000040600728c */ /* 0x000fe6000bf06270 */
[----:B------:R-:W-:Y:S01]  /*56a0*/  UMOV UR4, UR11 ;  /* 0x0000000b00047c82 */ /* 0x000fe20008000000 */
[----:B------:R-:W-:Y:S02]  /*56b0*/  UISETP.GE.OR UP0, UPT, UR5, UR8, UP0 ;  /* 0x000000080500728c */ /* 0x000fe40008706670 */
[----:B------:R-:W-:Y:S02]  /*56c0*/  USHF.R.U32.HI UR4, URZ, UR41, UR4 ;  /* 0x00000029ff047299 */ /* 0x000fe40008011604 */
[----:B------:R-:W-:Y:S02]  /*56d0*/  UIMAD.WIDE.U32 UR8, UR5, UR40, URZ ;  /* 0x00000028050872a5 */ /* 0x000fe4000f8e00ff */
[----:B------:R-:W-:Y:S02]  /*56e0*/  USEL UR11, UR6, UR4, !UP2 ;  /* 0x00000004060b7287 */ /* 0x000fe4000d000000 */
[----:B------:R-:W-:Y:S02]  /*56f0*/  UIADD3 UR8, UPT, UPT, -UR5, URZ, URZ ;  /* 0x000000ff05087290 */ /* 0x000fe4000fffe1ff */
[----:B------:R-:W-:Y:S01]  /*5700*/  UIADD3 UR10, UPT, UPT, -UR11, URZ, URZ ;  /* 0x000000ff0b0a7290 */ /* 0x000fe2000fffe1ff */
[----:B------:R-:W-:Y:S01]  /*5710*/  @!UP0 UMOV UR4, UR9 ;  /* 0x0000000900048c82 */ /* 0x000fe20008000000 */
[----:B------:R-:W-:Y:S02]  /*5720*/  UIADD3 UR9, UPT, UPT, -UR6, URZ, URZ ;  /* 0x000000ff06097290 */ /* 0x000fe4000fffe1ff */
[----:B------:R-:W-:Y:S02]  /*5730*/  @!UP0 USHF.R.U32.HI UR4, URZ, UR41, UR4 ;  /* 0x00000029ff048299 */ /* 0x000fe40008011604 */
[----:B------:R-:W-:Y:S02]  /*5740*/  UIMAD UR10, UR42, UR10, UR6 ;  /* 0x0000000a2a0a72a4 */ /* 0x000fe4000f8e0206 */
[----:B------:R-:W-:Y:S04]  /*5750*/  @!UP0 USEL UR4, UR5, UR4, !UP2 ;  /* 0x0000000405048287 */ /* 0x000fe8000d000000 */
[----:B------:R-:W-:Y:S02]  /*5760*/  @!UP0 UIMAD UR10, UR7, UR10, UR4 ;  /* 0x0000000a070a82a4 */ /* 0x000fe4000f8e0204 */
[----:B------:R-:W-:Y:S02]  /*5770*/  @!UP0 UIADD3 UR11, UPT, UPT, UR11, -UR4, URZ ;  /* 0x800000040b0b8290 */ /* 0x000fe4000fffe0ff */
[----:B------:R-:W-:Y:S02]  /*5780*/  UIMAD UR7, UR43, UR8, UR38 ;  /* 0x000000082b0772a4 */ /* 0x000fe4000f8e0226 */
[----:B------:R-:W-:Y:S02]  /*5790*/  @!UP0 UIMAD UR6, UR11, UR42, UR5 ;  /* 0x0000002a0b0682a4 */ /* 0x000fe4000f8e0205 */
[----:B------:R-:W-:Y:S01]  /*57a0*/  UIMAD UR4, UR54, UR9, UR37 ;  /* 0x00000009360472a4 */ /* 0x000fe2000f8e0225 */
[----:B------:R-:W-:Y:S02]  /*57b0*/  @!UP0 UMOV UR5, UR10 ;  /* 0x0000000a00058c82 */ /* 0x000fe40008000000 */
[----:B------:R-:W-:Y:S02]  /*57c0*/  UIMAD UR38, UR5, UR43, UR7 ;  /* 0x0000002b052672a4 */ /* 0x000fe4000f8e0207 */
[----:B------:R-:W-:Y:S11]  /*57d0*/  UIMAD UR37, UR6, UR54, UR4 ;  /* 0x00000036062572a4 */ /* 0x000ff6000f8e0204 */
[----:B------:R-:W-:Y:S01]  /*57e0*/  @!UPT UIADD3 URZ, UPT, UPT, URZ, URZ, URZ ;  /* 0x000000fffffff290 */ /* 0x000fe2000fffe0ff */
.L_x_92:
[----:B------:R-:W-:Y:S01]  /*57f0*/  UISETP.NE.AND UP0, UPT, UR39, 0x1, UPT ;  /* 0x000000012700788c */ /* 0x000fe2000bf05270 */
[----:B------:R-:W-:Y:S01]  /*5800*/  IADD3 R89, PT, PT, R89, 0x1, RZ ;  /* 0x0000000159597810 */ /* 0x000fe20007ffe0ff */
[----:B------:R-:W-:Y:S02]  /*5810*/  UIADD3 UR11, UPT, UPT, UR44, 0x200, URZ ;  /* 0x000002002c0b7890 */ /* 0x000fe4000fffe0ff */
[----:B------:R-:W-:Y:S02]  /*5820*/  USHF.L.U32 UR50, UR30, 0x6, URZ ;  /* 0x000000061e327899 */ /* 0x000fe400080006ff */
[----:B------:R-:W-:Y:S05]  /*5830*/  USHF.L.U32 UR49, UR31, 0x8, URZ ;  /* 0x000000081f317899 */ /* 0x000fea00080006ff */
[----:B------:R-:W2:Y:S01]  /*5840*/  @!UP0 LDCU.128 UR12, c[0x0][0xb10] ;  /* 0x00016200ff0c87ac */ /* 0x000ea20008000c00 */
[----:B------:R-:W3:Y:S01]  /*5850*/  @!UP0 LDCU UR5, c[0x0][0xb0c] ;  /* 0x00016180ff0587ac */ /* 0x000ee20008000800 */
[----:B------:R-:W4:Y:S01]  /*5860*/  @!UP0 LDCU UR10, c[0x0][0xb20] ;  /* 0x00016400ff0a87ac */ /* 0x000f220008000800 */
[----:B--2---:R-:W-:Y:S02]  /*5870*/  UIMAD.WIDE.U32 UR8, UR38, UR12, URZ ;  /* 0x0000000c260872a5 */ /* 0x004fe4000f8e00ff */
[----:B------:R-:W-:Y:S02]  /*5880*/  UIMAD.WIDE.U32 UR6, UR37, UR15, URZ ;  /* 0x0000000f250672a5 */ /* 0x000fe4000f8e00ff */
[----:B------:R-:W-:Y:S03]  /*5890*/  @!UP0 UISETP.NE.AND UP1, UPT, UR14, 0x1, UPT ;  /* 0x000000010e00888c */ /* 0x000fe6000bf25270 */
[----:B------:R-:W-:Y:S01]  /*58a0*/  @!UP0 UMOV UR4, UR9 ;  /* 0x0000000900048c82 */ /* 0x000fe20008000000 */
[----:B---3--:R-:W-:Y:S02]  /*58b0*/  @!UP0 UISETP.NE.AND UP2, UPT, UR5, 0x1, UPT ;  /* 0x000000010500888c */ /* 0x008fe4000bf45270 */
[----:B------:R-:W-:Y:S01]  /*58c0*/  @!UP0 USHF.R.U32.HI UR4, URZ, UR13, UR4 ;  /* 0x0000000dff048299 */ /* 0x000fe20008011604 */
[----:B------:R-:W-:Y:S02]  /*58d0*/  @!UP0 UMOV UR6, UR7 ;  /* 0x0000000700068c82 */ /* 0x000fe40008000000 */
[----:B----4-:R-:W-:Y:S02]  /*58e0*/  @!UP0 USHF.R.U32.HI UR6, URZ, UR10, UR6 ;  /* 0x0000000aff068299 */ /* 0x010fe40008011606 */
[----:B------:R-:W-:Y:S02]  /*58f0*/  @!UP0 USEL UR7, UR38, UR4, !UP2 ;  /* 0x0000000426078287 */ /* 0x000fe4000d000000 */
[----:B------:R-:W-:Y:S04]  /*5900*/  @!UP0 USEL UR6, UR37, UR6, !UP1 ;  /* 0x0000000625068287 */ /* 0x000fe8000c800000 */
[----:B------:R-:W-:Y:S02]  /*5910*/  @!UP0 UIADD3 UR4, UPT, UPT, -UR7, UR6, URZ ;  /* 0x0000000607048290 */ /* 0x000fe4000fffe1ff */
[----:B------:R-:W-:Y:S02]  /*5920*/  @!UP0 UIADD3 UR6, UPT, UPT, UR7, -UR6, URZ ;  /* 0x8000000607068290 */ /* 0x000fe4000fffe0ff */
[----:B------:R-:W-:Y:S02]  /*5930*/  @!UP0 UIMAD UR38, UR4, UR5, UR38 ;  /* 0x00000005042682a4 */ /* 0x000fe4000f8e0226 */
[----:B------:R-:W-:Y:S02]  /*5940*/  @!UP0 UIMAD UR37, UR6, UR14, UR37 ;  /* 0x0000000e062582a4 */ /* 0x000fe4000f8e0225 */
[----:B------:R-:W-:Y:S09]  /*5950*/  ULOP3.LUT UP0, URZ, UR11, 0x1b0, URZ, 0xc0, !UPT ;  /* 0x000001b00bff7892 */ /* 0x000ff2000f80c0ff */
[----:B------:R-:W-:Y:S05]  /*5960*/  BRA.U !UP0, `(.L_x_93) ;  /* 0x0000000108407547 */ /* 0x000fea000b800000 */
[----:B------:R-:W2:Y:S01]  /*5970*/  LDCU.64 UR8, c[0x4][0x88] ;  /* 0x01001100ff0877ac */ /* 0x000ea20008000a00 */
[----:B------:R-:W-:Y:S01]  /*5980*/  MOV R3, 0x0 ;  /* 0x0000000000037802 */ /* 0x000fe20000000f00 */
[----:B------:R-:W-:Y:S02]  /*5990*/  HFMA2 R12, -RZ, RZ, 0, 5.9604644775390625e-08 ;  /* 0x00000001ff0c7431 */ /* 0x000fe400000001ff */
[----:B------:R-:W-:Y:S02]  /*59a0*/  IMAD.MOV.U32 R8, RZ, RZ, 0x70 ;  /* 0x00000070ff087424 */ /* 0x000fe400078e00ff */
[----:B------:R-:W-:Y:S01]  /*59b0*/  IMAD.MOV.U32 R13, RZ, RZ, RZ ;  /* 0x000000ffff0d7224 */ /* 0x000fe200078e00ff */
[----:B------:R-:W3:Y:S01]  /*59c0*/  LDCU.64 UR6, c[0x4][0x90] ;  /* 0x01001200ff0677ac */ /* 0x000ee20008000a00 */
[----:B------:R-:W4:Y:S01]  /*59d0*/  LDC.64 R2, c[0x4][R3] ;  /* 0x0100000003027b82 */ /* 0x000f220000000a00 */
[----:B------:R-:W1:Y:S01]  /*59e0*/  LDCU.64 UR4, c[0x4][0x8] ;  /* 0x01000100ff0477ac */ /* 0x000e620008000a00 */
[----:B--2---:R-:W-:Y:S01]  /*59f0*/  MOV R5, UR9 ;  /* 0x0000000900057c02 */ /* 0x004fe20008000f00 */
[----:B------:R-:W-:Y:S01]  /*5a00*/  IMAD.U32 R4, RZ, RZ, UR8 ;  /* 0x00000008ff047e24 */ /* 0x000fe2000f8e00ff */
[----:B---3--:R-:W-:Y:S01]  /*5a10*/  MOV R7, UR7 ;  /* 0x0000000700077c02 */ /* 0x008fe20008000f00 */
[----:B------:R-:W-:Y:S01]  /*5a20*/  IMAD.U32 R6, RZ, RZ, UR6 ;  /* 0x00000006ff067e24 */ /* 0x000fe2000f8e00ff */
[----:B-1----:R-:W-:Y:S01]  /*5a30*/  MOV R11, UR5 ;  /* 0x00000005000b7c02 */ /* 0x002fe20008000f00 */
[----:B------:R-:W-:Y:S02]  /*5a40*/  IMAD.U32 R10, RZ, RZ, UR4 ;  /* 0x00000004ff0a7e24 */ /* 0x000fe4000f8e00ff */
[----:B------:R-:W-:Y:S07]  /*5a50*/  LEPC R20, `(.L_x_93) ;  /* 0x000000001014794e */ /* 0x000fee0000000000 */
[----:B----45:R-:W-:Y:S05]  /*5a60*/  CALL.ABS.NOINC R2 ;  /* 0x0000000002007343 */ /* 0x030fea0003c00000 */
.L_x_93:
[----:B------:R-:W-:Y:S01]  /*5a70*/  LOP3.LUT P0, RZ, R96, 0x1b0, RZ, 0xc0, !PT ;  /* 0x000001b060ff7812 */ /* 0x000fe2000780c0ff */
[----:B------:R-:W-:Y:S11]  /*5a80*/  BSSY.RECONVERGENT B6, `(.L_x_94) ;  /* 0x0000013000067945 */ /* 0x000ff60003800200 */
[----:B------:R-:W-:Y:S01]  /*5a90*/  @!UPT UIADD3 URZ, UPT, UPT, URZ, URZ, URZ ;  /* 0x000000fffffff290 */ /* 0x000fe2000fffe0ff */
[----:B------:R-:W-:Y:S05]  /*5aa0*/  @!P0 BRA `(.L_x_95) ;  /* 0x0000000000408947 */ /* 0x000fea0003800000 */
        /* <DEDUP_REMOVED lines=16> */
.L_x_95:
[----:B------:R-:W-:Y:S05]  /*5bb0*/  BSYNC.RECONVERGENT B6 ;  /* 0x0000000000067941 */ /* 0x000fea0003800200 */
.L_x_94:
[----:B------:R-:W-:Y:S01]  /*5bc0*/  R2UR UR4, R88 ;  /* 0x00000000580472ca */ /* 0x000fe200000e0000 */
[----:B------:R-:W-:Y:S01]  /*5bd0*/  UISETP.NE.U32.AND UP0, UPT, UR60, URZ, UPT ;  /* 0x000000ff3c00728c */ /* 0x000fe2000bf05070 */
[----:B------:R-:W-:Y:S02]  /*5be0*/  ISETP.NE.U32.AND P4, PT, R82, RZ, PT ;  /* 0x000000ff5200720c */ /* 0x000fe40003f85070 */
[----:B------:R-:W-:Y:S01]  /*5bf0*/  ISETP.NE.U32.AND P2, PT, RZ, UR46, PT ;  /* 0x0000002eff007c0c */ /* 0x000fe2000bf45070 */
[----:B------:R-:W-:Y:S01]  /*5c00*/  UISETP.NE.AND.EX UP1, UPT, UR61, URZ, UPT, UP0 ;  /* 0x000000ff3d00728c */ /* 0x000fe2000bf25300 */
[----:B------:R-:W-:Y:S01]  /*5c10*/  ISETP.NE.AND.EX P4, PT, R83, RZ, PT, P4 ;  /* 0x000000ff5300720c */ /* 0x000fe20003f85340 */
[----:B------:R-:W-:Y:S01]  /*5c20*/  UPLOP3.LUT UP0, UPT, UPT, UPT, UPT, 0x40, 0x4 ;  /* 0x000000000004789c */ /* 0x000fe20003f0e870 */
[----:B------:R-:W-:Y:S05]  /*5c30*/  ISETP.NE.AND.EX P2, PT, RZ, UR47, PT, P2 ;  /* 0x0000002fff007c0c */ /* 0x000fea000bf45320 */
[----:B------:R-:W-:Y:S06]  /*5c40*/  UISETP.NE.AND UP2, UPT, UR4, URZ, UPT ;  /* 0x000000ff0400728c */ /* 0x000fec000bf45270 */
[----:B------:R-:W-:Y:S05]  /*5c50*/  PLOP3.LUT P1, PT, PT, PT, UP2, 0x80, 0x8 ;  /* 0x000000000008781c */ /* 0x000fea0003f2f028 */
[----:B------:R-:W-:Y:S06]  /*5c60*/  @UP2 UPLOP3.LUT UP0, UPT, UPT, UPT, UP1, 0x80, 0x8 ;  /* 0x000000000008289c */ /* 0x000fec0003f0f010 */
[----:B------:R-:W-:Y:S01]  /*5c70*/  PLOP3.LUT P0, PT, PT, PT, UP0, 0x80, 0x8 ;  /* 0x000000000008781c */ /* 0x000fe20003f0f008 */
[----:B------:R-:W-:Y:S01]  /*5c80*/  @!UPT UIADD3 URZ, UPT, UPT, URZ, URZ, URZ ;  /* 0x000000fffffff290 */ /* 0x000fe2000fffe0ff */
[----:B------:R-:W-:Y:S11]  /*5c90*/  BRA.U !UP1, `(.L_x_96) ;  /* 0x00000001093c7547 */ /* 0x000ff6000b800000 */
[----:B------:R-:W-:Y:S01]  /*5ca0*/  UISETP.NE.U32.AND UP0, UPT, UR46, URZ, UPT ;  /* 0x000000ff2e00728c */ /* 0x000fe2000bf05070 */
[----:B-1----:R-:W-:Y:S01]  /*5cb0*/  HFMA2 R0, -RZ, RZ, 0, 5.9604644775390625e-08 ;  /* 0x00000001ff007431 */ /* 0x002fe200000001ff */
[----:B------:R-:W1:Y:S01]  /*5cc0*/  LDCU.64 UR8, c[0x0][0x358] ;  /* 0x00006b00ff0877ac */ /* 0x000e620008000a00 */
[----:B------:R-:W-:Y:S01]  /*5cd0*/  IMAD.MOV.U32 R85, RZ, RZ, 0x1 ;  /* 0x00000001ff557424 */ /* 0x000fe200078e00ff */
[----:B------:R-:W-:Y:S06]  /*5ce0*/  UISETP.NE.AND.EX UP0, UPT, UR47, URZ, UPT, UP0 ;  /* 0x000000ff2f00728c */ /* 0x000fec000bf05300 */
        /* <DEDUP_REMOVED lines=9> */
[----:B--23--:R-:W-:Y:S02]  /*5d80*/  @!P3 IMAD.U32 R41, RZ, RZ, UR4 ;  /* 0x00000004ff29be24 */ /* 0x00cfe4000f8e00ff */
.L_x_96:
[----:B------:R-:W-:Y:S05]  /*5d90*/  @!P4 BRA `(.L_x_97) ;  /* 0x000000000024c947 */ /* 0x000fea0003800000 */
[----:B------:R-:W-:Y:S01]  /*5da0*/  ISETP.NE.U32.AND P3, PT, R80, RZ, PT ;  /* 0x000000ff5000720c */ /* 0x000fe20003f65070 */
[----:B------:R-:W2:Y:S03]  /*5db0*/  LDCU.64 UR4, c[0x0][0x358] ;  /* 0x00006b00ff0477ac */ /* 0x000ea60008000a00 */
[----:B------:R-:W-:Y:S11]  /*5dc0*/  ISETP.NE.AND.EX P3, PT, R81, RZ, PT, P3 ;  /* 0x000000ff5100720c */ /* 0x000ff60003f65330 */
[----:B------:R-:W-:Y:S02]  /*5dd0*/  @!UPT UIADD3 URZ, UPT, UPT, URZ, URZ, URZ ;  /* 0x000000fffffff290 */ /* 0x000fe4000fffe0ff */
[----:B------:R-:W3:Y:S01]  /*5de0*/  @P3 LDC.64 R2, c[0x0][0x8a8] ;  /* 0x00022a00ff023b82 */ /* 0x000ee20000000a00 */
[----:B-1----:R-:W-:Y:S04]  /*5df0*/  @P3 IMAD R0, R82, UR36, RZ ;  /* 0x0000002452003c24 */ /* 0x002fe8000f8e02ff */
[----:B---3--:R-:W-:Y:S05]  /*5e00*/  @P3 IMAD.WIDE R2, R0, 0x4, R2 ;  /* 0x0000000400023825 */ /* 0x008fea00078e0202 */
[----:B--2--5:R2:W5:Y:S02]  /*5e10*/  @P3 LDG.E R38, desc[UR4][R2.64] ;  /* 0x0000000402263981 */ /* 0x024564000c1e1900 */
[----:B--2---:R-:W3:Y:S02]  /*5e20*/  @!P3 LDC R38, c[0x0][0x8a0] ;  /* 0x00022800ff26bb82 */ /* 0x004ee40000000800 */
.L_x_97:
[----:B-----5:R-:W-:Y:S01]  /*5e30*/  FSETP.NEU.AND P4, PT, R41, RZ, PT ;  /* 0x000000ff2900720b */ /* 0x020fe20003f8d000 */
[----:B------:R-:W-:Y:S01]  /*5e40*/  BSSY B1, `(.L_x_98) ;  /* 0x0000042000017945 */ /* 0x000fe20003800000 */
[----:B------:R-:W-:Y:S01]  /*5e50*/  SEL R6, RZ, 0xffffffff, P2 ;  /* 0xffffffffff067807 */ /* 0x000fe20001000000 */
[----:B------:R-:W-:Y:S01]  /*5e60*/  IMAD.MOV.U32 R100, RZ, RZ, 0x1 ;  /* 0x00000001ff647424 */ /* 0x000fe200078e00ff */
[----:B------:R-:W-:Y:S02]  /*5e70*/  LOP3.LUT P3, RZ, R85, 0xff, RZ, 0xc0, !PT ;  /* 0x000000ff55ff7812 */ /* 0x000fe4000786c0ff */
[----:B------:R-:W-:Y:S02]  /*5e80*/  CS2R R78, SRZ ;  /* 0x00000000004e7805 */ /* 0x000fe4000001ff00 */
[----:B------:R-:W-:Y:S02]  /*5e90*/  @P1 SEL R3, RZ, 0xffffffff, P4 ;  /* 0xffffffffff031807 */ /* 0x000fe40002000000 */
[----:B------:R-:W-:Y:S02]  /*5ea0*/  CS2R R76, SRZ ;  /* 0x00000000004c7805 */ /* 0x000fe4000001ff00 */
[----:B------:R-:W-:Y:S02]  /*5eb0*/  LEA R2, R93, UR44, 0x3 ;  /* 0x0000002c5d027c11 */ /* 0x000fe4000f8e18ff */
[----:B------:R-:W-:Y:S02]  /*5ec0*/  CS2R R74, SRZ ;  /* 0x00000000004a7805 */ /* 0x000fe4000001ff00 */
[----:B------:R-:W-:Y:S02]  /*5ed0*/  @P0 SEL R3, R6, R3, !P3 ;  /* 0x0000000306030207 */ /* 0x000fe40005800000 */
[----:B------:R-:W-:Y:S02]  /*5ee0*/  CS2R R72, SRZ ;  /* 0x0000000000487805 */ /* 0x000fe4000001ff00 */
[----:B------:R-:W-:Y:S02]  /*5ef0*/  LEA R71, R36, UR44, 0x3 ;  /* 0x0000002c24477c11 */ /* 0x000fe4000f8e18ff */
[----:B------:R-:W-:Y:S02]  /*5f00*/  @P1 LOP3.LUT R3, R3, 0x1, RZ, 0xc0, !PT ;  /* 0x0000000103031812 */ /* 0x000fe400078ec0ff */
[----:B------:R-:W-:Y:S02]  /*5f10*/  SHF.L.U32 R4, R94, 0x1f, RZ ;  /* 0x0000001f5e047819 */ /* 0x000fe400000006ff */
[----:B------:R-:W-:Y:S02]  /*5f20*/  ISETP.NE.U32.OR P6, PT, R3, 0x1, !P1 ;  /* 0x000000010300780c */ /* 0x000fe40004fc5470 */
[----:B------:R-:W-:Y:S02]  /*5f30*/  PLOP3.LUT P2, PT, PT, PT, UP1, 0x80, 0x8 ;  /* 0x000000000008781c */ /* 0x000fe40003f4f018 */
[----:B------:R-:W-:Y:S02]  /*5f40*/  LEA.HI R39, R36, R36, RZ, 0x1 ;  /* 0x0000002424277211 */ /* 0x000fe400078f08ff */
[----:B------:R-:W-:Y:S02]  /*5f50*/  SEL R3, RZ, 0xffffffff, P4 ;  /* 0xffffffffff037807 */ /* 0x000fe40002000000 */
[----:B------:R-:W-:Y:S01]  /*5f60*/  P2R R102, PR, RZ, 0x40 ;  /* 0x00000040ff667803 */ /* 0x000fe20000000000 */
[C---:B-1----:R-:W-:Y:S01]  /*5f70*/  IMAD.SHL.U32 R0, R39.reuse, 0x80, RZ ;  /* 0x0000008027007824 */ /* 0x042fe200078e00ff */
[----:B------:R-:W-:Y:S03]  /*5f80*/  LOP3.LUT R39, R39, 0xffe, RZ, 0xc0, !PT ;  /* 0x00000ffe27277812 */ /* 0x000fe600078ec0ff */
[----:B------:R-:W-:Y:S02]  /*5f90*/  @P6 SHF.L.U32 R5, R91, 0x1f, RZ ;  /* 0x0000001f5b056819 */ /* 0x000fe400000006ff */
[----:B------:R-:W-:Y:S01]  /*5fa0*/  @P2 SEL R3, R6, R3, !P3 ;  /* 0x0000000306032207 */ /* 0x000fe20005800000 */
[----:B------:R-:W-:Y:S01]  /*5fb0*/  IMAD.IADD R39, R36, 0x1, -R39 ;  /* 0x0000000124277824 */ /* 0x000fe200078e0a27 */
[----:B------:R-:W1:Y:S01]  /*5fc0*/  @P6 SYNCS.PHASECHK.TRANS64.TRYWAIT P1, [R2+URZ+0x50], R5 ;  /* 0x00005005020065a7 */ /* 0x000e6200080211ff */
[----:B------:R-:W-:Y:S02]  /*5fd0*/  LOP3.LUT R0, R0, 0xffffff00, RZ, 0xc0, !PT ;  /* 0xffffff0000007812 */ /* 0x000fe400078ec0ff */
[----:B------:R-:W-:Y:S03]  /*5fe0*/  LOP3.LUT R3, R3, 0x1, RZ, 0xc0, !PT ;  /* 0x0000000103037812 */ /* 0x000fe600078ec0ff */
[----:B------:R-:W-:Y:S01]  /*5ff0*/  IMAD.IADD R0, R37, 0x1, R0 ;  /* 0x0000000125007824 */ /* 0x000fe200078e0200 */
[----:B------:R-:W-:Y:S03]  /*6000*/  ISETP.NE.U32.AND P5, PT, R3, 0x1, PT ;  /* 0x000000010300780c */ /* 0x000fe60003fa5070 */
[----:B------:R-:W-:Y:S01]  /*6010*/  IMAD R39, R39, 0x100000, R0 ;  /* 0x0010000027277824 */ /* 0x000fe200078e0200 */
[----:B------:R-:W-:Y:S01]  /*6020*/  P2R R101, PR, RZ, 0x20 ;  /* 0x00000020ff657803 */ /* 0x000fe20000000000 */
[----:B------:R2:W4:Y:S01]  /*6030*/  SYNCS.PHASECHK.TRANS64.TRYWAIT P0, [R71+URZ+0xc0], R4 ;  /* 0x0000c004470075a7 */ /* 0x00052200080011ff */
[----:B-1----:R-:W-:Y:S01]  /*6040*/  @P6 SEL R100, RZ, 0x1, !P1 ;  /* 0x00000001ff646807 */ /* 0x002fe20004800000 */
[----:B--2---:R-:W-:Y:S06]  /*6050*/  @!P6 BRA `(.L_x_99) ;  /* 0x000000000080e947 */ /* 0x004fec0003800000 */
[----:B------:R-:W-:Y:S01]  /*6060*/  @P5 IMAD R6, R93, 0x1000, R84 ;  /* 0x000010005d065824 */ /* 0x000fe200078e0254 */
[----:B------:R-:W1:Y:S01]  /*6070*/  S2R R0, SR_CgaCtaId ;  /* 0x0000000000007919 */ /* 0x000e620000008800 */
[----:B------:R-:W-:Y:S01]  /*6080*/  ISETP.NE.AND P1, PT, R100, RZ, PT ;  /* 0x000000ff6400720c */ /* 0x000fe20003f25270 */
[----:B------:R-:W-:Y:S01]  /*6090*/  BSSY B0, `(.L_x_100) ;  /* 0x000000b000007945 */ /* 0x000fe20003800000 */
[----:B------:R-:W-:Y:S01]  /*60a0*/  @P5 VIADD R5, R6, UR44 ;  /* 0x0000002c06055c36 */ /* 0x000fe20008000000 */
[----:B------:R-:W-:Y:S02]  /*60b0*/  CS2R R74, SRZ ;  /* 0x00000000004a7805 */ /* 0x000fe4000001ff00 */
[----:B------:R-:W-:Y:S02]  /*60c0*/  CS2R R72, SRZ ;  /* 0x0000000000487805 */ /* 0x000fe4000001ff00 */
[----:B------:R-:W-:Y:S01]  /*60d0*/  CS2R R78, SRZ ;  /* 0x00000000004e7805 */ /* 0x000fe2000001ff00 */
[----:B------:R-:W-:Y:S01]  /*60e0*/  @P5 IMAD R5, R95, -0x10, R5 ;  /* 0xfffffff05f055824 */ /* 0x000fe200078e0205 */
[----:B------:R-:W-:Y:S04]  /*60f0*/  CS2R R76, SRZ ;  /* 0x00000000004c7805 */ /* 0x000fe8000001ff00 */
[----:B------:R-:W-:Y:S05]  /*6100*/  @P1 BRA `(.L_x_101) ;  /* 0x00000000000c1947 */ /* 0x000fea0003800000 */
[----:B------:R-:W-:Y:S04]  /*6110*/  SHF.L.U32 R3, R91, 0x1f, RZ ;  /* 0x0000001f5b037819 */ /* 0x000fe800000006ff */
[----:B------:R-:W2:Y:S02]  /*6120*/  SYNCS.PHASECHK.TRANS64.TRYWAIT P1, [R2+URZ+0x50], R3 ;  /* 0x00005003020075a7 */ /* 0x000ea400080211ff */
[----:B--2---:R-:W-:Y:S05]  /*6130*/  @!P1 BRA `(.L_x_102) ;  /* 0x0000004000209947 */ /* 0x004fea0003800000 */
.L_x_101:
[----:B------:R-:W-:Y:S05]  /*6140*/  BSYNC B0 ;  /* 0x0000000000007941 */ /* 0x000fea0003800000 */
.L_x_100:
[----:B------:R-:W-:Y:S01]  /*6150*/  ISETP.NE.AND P1, PT, R101, RZ, PT ;  /* 0x000000ff6500720c */ /* 0x000fe20003f25270 */
[----:B--2---:R-:W-:Y:S02]  /*6160*/  VIADD R3, R2, 0x70 ;  /* 0x0000007002037836 */ /* 0x004fe40000000000 */
[----:B------:R-:W-:Y:S03]  /*6170*/  VIADD R93, R93, 0x1 ;  /* 0x000000015d5d7836 */ /* 0x000fe60000000000 */
[----:B-1----:R-:W-:Y:S07]  /*6180*/  PRMT R0, R0, 0x654, R3 ;  /* 0x0000065400007816 */ /* 0x002fee0000000003 */
[----:B------:R1:W2:Y:S04]  /*6190*/  @P1 LDS.128 R72, [R6+UR44+0x200] ;  /* 0x0002002c06481984 */ /* 0x0002a80008000c00 */
[----:B------:R1:W1:Y:S01]  /*61a0*/  @P1 LDS.128 R76, [R5+0x210] ;  /* 0x00021000054c1984 */ /* 0x0002620000000c00 */
[C---:B------:R-:W-:Y:S01]  /*61b0*/  ISETP.NE.AND P1, PT, R93.reuse, 0x4, PT ;  /* 0x000000045d00780c */ /* 0x040fe20003f25270 */
[----:B------:R-:W-:Y:S01]  /*61c0*/  @!PT LDS RZ, [RZ] ;  /* 0x00000000fffff984 */ /* 0x000fe20000000800 */
[----:B------:R-:W-:Y:S01]  /*61d0*/  @!PT LDS RZ, [RZ] ;  /* 0x00000000fffff984 */ /* 0x000fe20000000800 */
[----:B------:R-:W-:Y:S01]  /*61e0*/  @!PT LDS RZ, [RZ] ;  /* 0x00000000fffff984 */ /* 0x000fe20000000800 */
[----:B------:R-:W-:Y:S01]  /*61f0*/  @!PT LDS RZ, [RZ] ;  /* 0x00000000fffff984 */ /* 0x000fe20000000800 */
[----:B------:R5:W-:Y:S06]  /*6200*/  MEMBAR.ALL.CTA ;  /* 0x0000000000007992 */ /* 0x000bec0000008000 */
[----:B-----5:R-:W5:Y:S01]  /*6210*/  FENCE.VIEW.ASYNC.S ;  /* 0x00000000000073c6 */ /* 0x020f620000000000 */
[----:B------:R-:W-:Y:S01]  /*6220*/  SEL R93, R93, RZ, P1 ;  /* 0x000000ff5d5d7207 */ /* 0x000fe20000800000 */
[----:B-----5:R5:W-:Y:S02]  /*6230*/  SYNCS.ARRIVE.TRANS64.RED.A1T0 RZ, [R0+URZ], RZ ;  /* 0x000000ff00ff79a7 */ /* 0x020be400081004ff */
[----:B-----5:R-:W-:Y:S04]  /*6240*/  SEL R0, RZ, 0x1, P1 ;  /* 0x00000001ff007807 */ /* 0x020fe80000800000 */
[----:B--2---:R-:W-:Y:S02]  /*6250*/  LOP3.LUT R91, R91, R0, RZ, 0x3c, !PT ;  /* 0x000000005b5b7212 */ /* 0x004fe400078e3cff */
.L_x_99:
[----:B------:R-:W-:Y:S05]  /*6260*/  BSYNC B1 ;  /* 0x0000000000017941 */ /* 0x000fea0003800000 */
.L_x_98:
[----:B------:R-:W-:Y:S04]  /*6270*/  SHF.R.U32.HI R3, RZ, 0x15, R39 ;  /* 0x00000015ff037819 */ /* 0x000fe80000011627 */
[----:B------:R-:W-:Y:S01]  /*6280*/  LOP3.LUT P1, RZ, R3, 0x3, R86, 0x48, !PT ;  /* 0x0000000303ff7812 */ /* 0x000fe20007824856 */
[----:B------:R-:W-:Y:S01]  /*6290*/  @!UPT UIADD3 URZ, UPT, UPT, URZ, URZ, URZ ;  /* 0x000000fffffff290 */ /* 0x000fe2000fffe0ff */
[----:B----4-:R-:W-:Y:S11]  /*62a0*/  @P0 BRA `(.L_x_103) ;  /* 0x0000000000080947 */ /* 0x010ff60003800000 */
[----:B------:R-:W2:Y:S02]  /*62b0*/  SYNCS.PHASECHK.TRANS64.TRYWAIT P0, [R71+URZ+0xc0], R4 ;  /* 0x0000c004470075a7 */ /* 0x000ea400080011ff */
[----:B--2---:R-:W-:Y:S05]  /*62c0*/  @!P0 BRA `(.L_x_104) ;  /* 0x0000003c00d08947 */ /* 0x004fea0003800000 */
.L_x_103:
[----:B------:R-:W-:Y:S05]  /*62d0*/  @!P1 BRA `(.L_x_105) ;  /* 0x0000000000409947 */ /* 0x000fea0003800000 */
[----:B------:R-:W1:Y:S01]  /*62e0*/  LDCU.64 UR8, c[0x4][0x78] ;  /* 0x01000f00ff0877ac */ /* 0x000e620008000a00 */
[----:B------:R-:W-:Y:S01]  /*62f0*/  MOV R3, 0x0 ;  /* 0x0000000000037802 */ /* 0x000fe20000000f00 */
[----:B------:R-:W-:Y:S02]  /*6300*/  HFMA2 R12, -RZ, RZ, 0, 5.9604644775390625e-08 ;  /* 0x00000001ff0c7431 */ /* 0x000fe400000001ff */
[----:B------:R-:W-:Y:S02]  /*6310*/  IMAD.MOV.U32 R8, RZ, RZ, 0x192 ;  /* 0x00000192ff087424 */ /* 0x000fe400078e00ff */
[----:B------:R-:W-:Y:S01]  /*6320*/  IMAD.MOV.U32 R13, RZ, RZ, RZ ;  /* 0x000000ffff0d7224 */ /* 0x000fe200078e00ff */
[----:B------:R-:W4:Y:S01]  /*6330*/  LDCU.64 UR6, c[0x4][0x80] ;  /* 0x01001000ff0677ac */ /* 0x000f220008000a00 */
[----:B------:R-:W3:Y:S01]  /*6340*/  LDC.64 R2, c[0x4][R3] ;  /* 0x0100000003027b82 */ /* 0x000ee20000000a00 */
[----:B------:R-:W5:Y:S01]  /*6350*/  LDCU.64 UR4, c[0x4][0x18] ;  /* 0x01000300ff0477ac */ /* 0x000f620008000a00 */
[----:B-1----:R-:W-:Y:S01]  /*6360*/  MOV R5, UR9 ;  /* 0x0000000900057c02 */ /* 0x002fe20008000f00 */
[----:B--2---:R-:W-:Y:S01]  /*6370*/  IMAD.U32 R4, RZ, RZ, UR8 ;  /* 0x00000008ff047e24 */ /* 0x004fe2000f8e00ff */
[----:B----4-:R-:W-:Y:S01]  /*6380*/  MOV R7, UR7 ;  /* 0x0000000700077c02 */ /* 0x010fe20008000f00 */
[----:B------:R-:W-:Y:S01]  /*6390*/  IMAD.U32 R6, RZ, RZ, UR6 ;  /* 0x00000006ff067e24 */ /* 0x000fe2000f8e00ff */
[----:B-----5:R-:W-:Y:S01]  /*63a0*/  MOV R11, UR5 ;  /* 0x00000005000b7c02 */ /* 0x020fe20008000f00 */
[----:B------:R-:W-:Y:S02]  /*63b0*/  IMAD.U32 R10, RZ, RZ, UR4 ;  /* 0x00000004ff0a7e24 */ /* 0x000fe4000f8e00ff */
[----:B------:R-:W-:Y:S07]  /*63c0*/  LEPC R20, `(.L_x_105) ;  /* 0x000000001014794e */ /* 0x000fee0000000000 */
[----:B---3--:R-:W-:Y:S05]  /*63d0*/  CALL.ABS.NOINC R2 ;  /* 0x0000000002007343 */ /* 0x008fea0003c00000 */
.L_x_105:
[-C--:B------:R-:W-:Y:S01]  /*63e0*/  F2FP.F16.E5M2.UNPACK_B R42, R72.reuse ;  /* 0x00000048ff2a723e */ /* 0x080fe200020004ff */
[----:B------:R-:W-:Y:S05]  /*63f0*/  WARPSYNC.ALL ;  /* 0x0000000000007948 */ /* 0x000fea0003800000 */
[----:B------:R-:W-:Y:S01]  /*6400*/  R2UR UR4, R39 ;  /* 0x00000000270472ca */ /* 0x000fe200000e0000 */
[--C-:B------:R-:W-:Y:S01]  /*6410*/  HADD2.F32 R40, -RZ, R42.reuse.H0_H0 ;  /* 0x2000002aff287230 */ /* 0x100fe20000004100 */
[----:B------:R-:W-:Y:S01]  /*6420*/  F2FP.F16.E5M2.UNPACK_B R43, R72.H1 ;  /* 0x00000048ff2b723e */ /* 0x000fe200030004ff */
[----:B------:R-:W-:Y:S01]  /*6430*/  HADD2.F32 R42, -RZ, R42.H1_H1 ;  /* 0x3000002aff2a7230 */ /* 0x000fe20000004100 */
[-C--:B------:R-:W-:Y:S01]  /*6440*/  F2FP.F16.E5M2.UNPACK_B R45, R73.reuse ;  /* 0x00000049ff2d723e */ /* 0x080fe200020004ff */
[----:B------:R-:W-:Y:S01]  /*6450*/  BSSY.RECONVERGENT B0, `(.L_x_106) ;  /* 0x0000099000007945 */ /* 0x000fe20003800200 */
[----:B------:R-:W-:Y:S01]  /*6460*/  F2FP.F16.E5M2.UNPACK_B R47, R73.H1 ;  /* 0x00000049ff2f723e */ /* 0x000fe200030004ff */
[--C-:B------:R-:W-:Y:S01]  /*6470*/  HADD2.F32 R44, -RZ, R43.reuse.H0_H0 ;  /* 0x2000002bff2c7230 */ /* 0x100fe20000004100 */
[-C--:B------:R-:W-:Y:S01]  /*6480*/  F2FP.F16.E5M2.UNPACK_B R49, R74.reuse ;  /* 0x0000004aff31723e */ /* 0x080fe200020004ff */
[----:B------:R-:W-:Y:S01]  /*6490*/  HADD2.F32 R46, -RZ, R43.H1_H1 ;  /* 0x3000002bff2e7230 */ /* 0x000fe20000004100 */
[----:B------:R-:W-:Y:S01]  /*64a0*/  F2FP.F16.E5M2.UNPACK_B R51, R74.H1 ;  /* 0x0000004aff33723e */ /* 0x000fe200030004ff */
[--C-:B------:R-:W-:Y:S01]  /*64b0*/  HADD2.F32 R43, -RZ, R45.reuse.H0_H0 ;  /* 0x2000002dff2b7230 */ /* 0x100fe20000004100 */
[-C--:B------:R-:W-:Y:S01]  /*64c0*/  F2FP.F16.E5M2.UNPACK_B R53, R75.reuse ;  /* 0x0000004bff35723e */ /* 0x080fe200020004ff */
[----:B-12---:R-:W-:Y:S01]  /*64d0*/  LDTM.16dp32bit_t0_t15.x32 R4, tmem[UR4] ;  /* 0x00000004000479ee */ /* 0x006fe20008a80000 */
[----:B------:R-:W3:Y:S01]  /*64e0*/  LDTM.16dp32bit_t16_t31.x32 R4, tmem[UR4+0x20] ;  /* 0x00002004000479ee */ /* 0x000ee20008aa0000 */
[----:B------:R-:W-:Y:S01]  /*64f0*/  IADD3 R112, PT, PT, R84, UR44, RZ ;  /* 0x0000002c54707c10 */ /* 0x000fe2000fffe0ff */
[----:B------:R-:W-:Y:S01]  /*6500*/  HADD2.F32 R48, -RZ, R45.H1_H1 ;  /* 0x3000002dff307230 */ /* 0x000fe20000004100 */
[----:B------:R-:W-:Y:S01]  /*6510*/  SHF.L.U32 R103, R90, 0x4, RZ ;  /* 0x000000045a677819 */ /* 0x000fe200000006ff */
[----:B------:R-:W-:Y:S01]  /*6520*/  HADD2.F32 R52, -RZ, R49.H1_H1 ;  /* 0x30000031ff347230 */ /* 0x000fe20000004100 */
[----:B------:R-:W-:Y:S01]  /*6530*/  F2FP.F16.E5M2.UNPACK_B R55, R75.H1 ;  /* 0x0000004bff37723e */ /* 0x000fe200030004ff */
[----:B------:R-:W-:Y:S01]  /*6540*/  HADD2.F32 R56, -RZ, R53.H1_H1 ;  /* 0x30000035ff387230 */ /* 0x000fe20000004100 */
[-C--:B------:R-:W-:Y:S01]  /*6550*/  F2FP.F16.E5M2.UNPACK_B R57, R76.reuse ;  /* 0x0000004cff39723e */ /* 0x080fe200020004ff */
[--C-:B------:R-:W-:Y:S01]  /*6560*/  HADD2.F32 R45, -RZ, R47.reuse.H0_H0 ;  /* 0x2000002fff2d7230 */ /* 0x100fe20000004100 */
[----:B------:R-:W-:Y:S01]  /*6570*/  F2FP.F16.E5M2.UNPACK_B R59, R76.H1 ;  /* 0x0000004cff3b723e */ /* 0x000fe200030004ff */
[----:B------:R-:W-:Y:S01]  /*6580*/  HADD2.F32 R50, -RZ, R47.H1_H1 ;  /* 0x3000002fff327230 */ /* 0x000fe20000004100 */
[-C--:B------:R-:W-:Y:S01]  /*6590*/  F2FP.F16.E5M2.UNPACK_B R61, R77.reuse ;  /* 0x0000004dff3d723e */ /* 0x080fe200020004ff */
[----:B------:R-:W-:Y:S01]  /*65a0*/  HADD2.F32 R47, -RZ, R49.H0_H0 ;  /* 0x20000031ff2f7230 */ /* 0x000fe20000004100 */
[----:B------:R-:W-:Y:S01]  /*65b0*/  F2FP.F16.E5M2.UNPACK_B R63, R77.H1 ;  /* 0x0000004dff3f723e */ /* 0x000fe200030004ff */
[----:B------:R-:W-:Y:S01]  /*65c0*/  HADD2.F32 R60, -RZ, R57.H1_H1 ;  /* 0x30000039ff3c7230 */ /* 0x000fe20000004100 */
[-C--:B------:R-:W-:Y:S01]  /*65d0*/  F2FP.F16.E5M2.UNPACK_B R65, R78.reuse ;  /* 0x0000004eff41723e */ /* 0x080fe200020004ff */
[----:B------:R-:W-:Y:S01]  /*65e0*/  HADD2.F32 R64, -RZ, R61.H1_H1 ;  /* 0x3000003dff407230 */ /* 0x000fe20000004100 */
[----:B------:R-:W-:Y:S01]  /*65f0*/  F2FP.F16.E5M2.UNPACK_B R67, R78.H1 ;  /* 0x0000004eff43723e */ /* 0x000fe200030004ff */
[----:B------:R-:W-:Y:S01]  /*6600*/  HADD2.F32 R49, -RZ, R51.H0_H0 ;  /* 0x20000033ff317230 */ /* 0x000fe20000004100 */
[----:B------:R-:W-:Y:S01]  /*6610*/  ISETP.NE.AND P0, PT, R97, RZ, PT ;  /* 0x000000ff6100720c */ /* 0x000fe20003f05270 */
[----:B------:R-:W-:Y:S01]  /*6620*/  HADD2.F32 R68, -RZ, R65.H1_H1 ;  /* 0x30000041ff447230 */ /* 0x000fe20000004100 */
[----:B------:R-:W-:Y:S01]  /*6630*/  ISETP.NE.AND P6, PT, R102, RZ, PT ;  /* 0x000000ff6600720c */ /* 0x000fe20003fc5270 */
[----:B------:R-:W-:Y:S02]  /*6640*/  HADD2.F32 R54, -RZ, R51.H1_H1 ;  /* 0x30000033ff367230 */ /* 0x000fe40000004100 */
[C---:B---3--:R-:W-:Y:S01]  /*6650*/  FMUL R0, R38.reuse, R4 ;  /* 0x0000000426007220 */ /* 0x048fe20000400000 */
[C---:B------:R-:W-:Y:S01]  /*6660*/  FMUL R2, R38.reuse, R5 ;  /* 0x0000000526027220 */ /* 0x040fe20000400000 */
[C---:B------:R-:W-:Y:S01]  /*6670*/  FMUL R4, R38.reuse, R8 ;  /* 0x0000000826047220 */ /* 0x040fe20000400000 */
[C---:B------:R-:W-:Y:S01]  /*6680*/  FMUL R5, R38.reuse, R9 ;  /* 0x0000000926057220 */ /* 0x040fe20000400000 */
[C---:B------:R-:W-:Y:S01]  /*6690*/  FFMA R0, R41.reuse, R40, R0 ;  /* 0x0000002829007223 */ /* 0x040fe20000000000 */
[C---:B------:R-:W-:Y:S01]  /*66a0*/  FFMA R2, R41.reuse, R42, R2 ;  /* 0x0000002a29027223 */ /* 0x040fe20000000002 */
[C---:B------:R-:W-:Y:S01]  /*66b0*/  FMUL R8, R38.reuse, R12 ;  /* 0x0000000c26087220 */ /* 0x040fe20000400000 */
[C---:B------:R-:W-:Y:S01]  /*66c0*/  FMUL R9, R38.reuse, R13 ;  /* 0x0000000d26097220 */ /* 0x040fe20000400000 */
[----:B------:R-:W-:Y:S02]  /*66d0*/  HADD2.F32 R51, -RZ, R53.H0_H0 ;  /* 0x20000035ff337230 */ /* 0x000fe40000004100 */
[C---:B------:R-:W-:Y:S01]  /*66e0*/  FMUL R12, R38.reuse, R16 ;  /* 0x00000010260c7220 */ /* 0x040fe20000400000 */
        /* <DEDUP_REMOVED lines=13> */
[C---:B------:R-:W-:Y:S01]  /*67c0*/  FFMA R3, R41.reuse, R44, R3 ;  /* 0x0000002c29037223 */ /* 0x040fe20000000003 */
[----:B------:R-:W-:Y:S01]  /*67d0*/  F2FP.F16.E5M2.UNPACK_B R40, R79 ;  /* 0x0000004fff28723e */ /* 0x000fe200020004ff */
[C---:B------:R-:W-:Y:S01]  /*67e0*/  FFMA R7, R41.reuse, R46, R7 ;  /* 0x0000002e29077223 */ /* 0x040fe20000000007 */
[C---:B------:R-:W-:Y:S01]  /*67f0*/  FFMA R4, R41.reuse, R43, R4 ;  /* 0x0000002b29047223 */ /* 0x040fe20000000004 */
[----:B------:R-:W-:Y:S01]  /*6800*/  F2FP.F16.E5M2.UNPACK_B R42, R79.H1 ;  /* 0x0000004fff2a723e */ /* 0x000fe200030004ff */
[C---:B------:R-:W-:Y:S01]  /*6810*/  FFMA R5, R41.reuse, R48, R5 ;  /* 0x0000003029057223 */ /* 0x040fe20000000005 */
[----:B------:R-:W-:Y:S01]  /*6820*/  FFMA R6, R41, R45, R6 ;  /* 0x0000002d29067223 */ /* 0x000fe20000000006 */
[----:B------:R-:W-:Y:S01]  /*6830*/  F2FP.SATFINITE.E5M2.F32.PACK_AB_MERGE_C R99, R7, R3, RZ ;  /* 0x000000030763723e */ /* 0x000fe200048060ff */
[C---:B------:R-:W-:Y:S01]  /*6840*/  FFMA R11, R41.reuse, R50, R11 ;  /* 0x00000032290b7223 */ /* 0x040fe2000000000b */
[C---:B------:R-:W-:Y:S01]  /*6850*/  FFMA R8, R41.reuse, R47, R8 ;  /* 0x0000002f29087223 */ /* 0x040fe20000000008 */
[----:B------:R-:W-:Y:S01]  /*6860*/  FMUL R10, R38, R14 ;  /* 0x0000000e260a7220 */ /* 0x000fe20000400000 */
[----:B------:R-:W-:Y:S01]  /*6870*/  F2FP.SATFINITE.E5M2.F32.PACK_AB_MERGE_C R104, R2, R0, R99 ;  /* 0x000000000268723e */ /* 0x000fe20004806063 */
[----:B------:R-:W-:Y:S01]  /*6880*/  FFMA R9, R41, R52, R9 ;  /* 0x0000003429097223 */ /* 0x000fe20000000009 */
[----:B------:R-:W-:Y:S01]  /*6890*/  F2FP.SATFINITE.E5M2.F32.PACK_AB_MERGE_C R105, R11, R6, RZ ;  /* 0x000000060b69723e */ /* 0x000fe200048060ff */
[----:B------:R-:W-:Y:S01]  /*68a0*/  FFMA R10, R41, R49, R10 ;  /* 0x00000031290a7223 */ /* 0x000fe2000000000a */
[----:B------:R-:W-:Y:S01]  /*68b0*/  IADD3 R99, PT, PT, R112, R103, RZ ;  /* 0x0000006770637210 */ /* 0x000fe20007ffe0ff */
[C---:B------:R-:W-:Y:S01]  /*68c0*/  FMUL R15, R38.reuse, R15 ;  /* 0x0000000f260f7220 */ /* 0x040fe20000400000 */
[--C-:B------:R-:W-:Y:S01]  /*68d0*/  HADD2.F32 R53, -RZ, R55.reuse.H0_H0 ;  /* 0x20000037ff357230 */ /* 0x100fe20000004100 */
[----:B------:R-:W-:Y:S01]  /*68e0*/  F2FP.SATFINITE.E5M2.F32.PACK_AB_MERGE_C R105, R5, R4, R105 ;  /* 0x000000040569723e */ /* 0x000fe20004806069 */
[----:B------:R-:W-:Y:S02]  /*68f0*/  HADD2.F32 R58, -RZ, R55.H1_H1 ;  /* 0x30000037ff3a7230 */ /* 0x000fe40000004100 */
[C---:B------:R-:W-:Y:S01]  /*6900*/  FFMA R15, R41.reuse, R54, R15 ;  /* 0x00000036290f7223 */ /* 0x040fe2000000000f */
[C---:B------:R-:W-:Y:S01]  /*6910*/  FFMA R12, R41.reuse, R51, R12 ;  /* 0x00000033290c7223 */ /* 0x040fe2000000000c */
[C---:B------:R-:W-:Y:S01]  /*6920*/  FFMA R13, R41.reuse, R56, R13 ;  /* 0x00000038290d7223 */ /* 0x040fe2000000000d */
[----:B------:R-:W-:Y:S02]  /*6930*/  HADD2.F32 R55, -RZ, R57.H0_H0 ;  /* 0x20000039ff377230 */ /* 0x000fe40000004100 */
[C---:B------:R-:W-:Y:S01]  /*6940*/  FMUL R14, R38.reuse, R18 ;  /* 0x00000012260e7220 */ /* 0x040fe20000400000 */
[C---:B------:R-:W-:Y:S01]  /*6950*/  FMUL R19, R38.reuse, R19 ;  /* 0x0000001326137220 */ /* 0x040fe20000400000 */
[--C-:B------:R-:W-:Y:S02]  /*6960*/  HADD2.F32 R57, -RZ, R59.reuse.H0_H0 ;  /* 0x2000003bff397230 */ /* 0x100fe40000004100 */
[C---:B------:R-:W-:Y:S01]  /*6970*/  FMUL R18, R38.reuse, R22 ;  /* 0x0000001626127220 */ /* 0x040fe20000400000 */
[C---:B------:R-:W-:Y:S01]  /*6980*/  FFMA R14, R41.reuse, R53, R14 ;  /* 0x00000035290e7223 */ /* 0x040fe2000000000e */
[----:B------:R-:W-:Y:S02]  /*6990*/  HADD2.F32 R62, -RZ, R59.H1_H1 ;  /* 0x3000003bff3e7230 */ /* 0x000fe40000004100 */
[C---:B------:R-:W-:Y:S01]  /*69a0*/  FFMA R19, R41.reuse, R58, R19 ;  /* 0x0000003a29137223 */ /* 0x040fe20000000013 */
[----:B------:R-:W-:Y:S02]  /*69b0*/  HADD2.F32 R59, -RZ, R61.H0_H0 ;  /* 0x2000003dff3b7230 */ /* 0x000fe40000004100 */
[C---:B------:R-:W-:Y:S01]  /*69c0*/  FMUL R23, R38.reuse, R23 ;  /* 0x0000001726177220 */ /* 0x040fe20000400000 */
[C---:B------:R-:W-:Y:S01]  /*69d0*/  FFMA R16, R41.reuse, R55, R16 ;  /* 0x0000003729107223 */ /* 0x040fe20000000010 */
[C---:B------:R-:W-:Y:S01]  /*69e0*/  FFMA R17, R41.reuse, R60, R17 ;  /* 0x0000003c29117223 */ /* 0x040fe20000000011 */
[--C-:B------:R-:W-:Y:S02]  /*69f0*/  HADD2.F32 R61, -RZ, R63.reuse.H0_H0 ;  /* 0x2000003fff3d7230 */ /* 0x100fe40000004100 */
[C---:B------:R-:W-:Y:S01]  /*6a00*/  FFMA R18, R41.reuse, R57, R18 ;  /* 0x0000003929127223 */ /* 0x040fe20000000012 */
[----:B------:R-:W-:Y:S02]  /*6a10*/  HADD2.F32 R66, -RZ, R63.H1_H1 ;  /* 0x3000003fff427230 */ /* 0x000fe40000004100 */
[C---:B------:R-:W-:Y:S01]  /*6a20*/  FMUL R22, R38.reuse, R26 ;  /* 0x0000001a26167220 */ /* 0x040fe20000400000 */
[----:B------:R-:W-:Y:S02]  /*6a30*/  HADD2.F32 R63, -RZ, R65.H0_H0 ;  /* 0x20000041ff3f7230 */ /* 0x000fe40000004100 */
[C---:B------:R-:W-:Y:S01]  /*6a40*/  FFMA R23, R41.reuse, R62, R23 ;  /* 0x0000003e29177223 */ /* 0x040fe20000000017 */
[C---:B------:R-:W-:Y:S01]  /*6a50*/  FMUL R27, R38.reuse, R27 ;  /* 0x0000001b261b7220 */ /* 0x040fe20000400000 */
[C---:B------:R-:W-:Y:S01]  /*6a60*/  FFMA R20, R41.reuse, R59, R20 ;  /* 0x0000003b29147223 */ /* 0x040fe20000000014 */
[C---:B------:R-:W-:Y:S01]  /*6a70*/  FFMA R21, R41.reuse, R64, R21 ;  /* 0x0000004029157223 */ /* 0x040fe20000000015 */
[--C-:B------:R-:W-:Y:S02]  /*6a80*/  HADD2.F32 R65, -RZ, R67.reuse.H0_H0 ;  /* 0x20000043ff417230 */ /* 0x100fe40000004100 */
[C---:B------:R-:W-:Y:S01]  /*6a90*/  FFMA R22, R41.reuse, R61, R22 ;  /* 0x0000003d29167223 */ /* 0x040fe20000000016 */
[----:B------:R-:W-:Y:S02]  /*6aa0*/  HADD2.F32 R70, -RZ, R67.H1_H1 ;  /* 0x30000043ff467230 */ /* 0x000fe40000004100 */
[C---:B------:R-:W-:Y:S01]  /*6ab0*/  FMUL R26, R38.reuse, R30 ;  /* 0x0000001e261a7220 */ /* 0x040fe20000400000 */
[--C-:B------:R-:W-:Y:S02]  /*6ac0*/  HADD2.F32 R67, -RZ, R40.reuse.H0_H0 ;  /* 0x20000028ff437230 */ /* 0x100fe40000004100 */
[C---:B------:R-:W-:Y:S01]  /*6ad0*/  FFMA R27, R41.reuse, R66, R27 ;  /* 0x00000042291b7223 */ /* 0x040fe2000000001b */
[C---:B------:R-:W-:Y:S01]  /*6ae0*/  FMUL R31, R38.reuse, R31 ;  /* 0x0000001f261f7220 */ /* 0x040fe20000400000 */
[C---:B------:R-:W-:Y:S01]  /*6af0*/  FFMA R24, R41.reuse, R63, R24 ;  /* 0x0000003f29187223 */ /* 0x040fe20000000018 */
[----:B------:R-:W-:Y:S02]  /*6b00*/  HADD2.F32 R40, -RZ, R40.H1_H1 ;  /* 0x30000028ff287230 */ /* 0x000fe40000004100 */
[C---:B------:R-:W-:Y:S01]  /*6b10*/  FFMA R25, R41.reuse, R68, R25 ;  /* 0x0000004429197223 */ /* 0x040fe20000000019 */
[--C-:B------:R-:W-:Y:S02]  /*6b20*/  HADD2.F32 R69, -RZ, R42.reuse.H0_H0 ;  /* 0x2000002aff457230 */ /* 0x100fe40000004100 */
[C---:B------:R-:W-:Y:S01]  /*6b30*/  FFMA R26, R41.reuse, R65, R26 ;  /* 0x00000041291a7223 */ /* 0x040fe2000000001a */
[----:B------:R-:W-:Y:S02]  /*6b40*/  HADD2.F32 R42, -RZ, R42.H1_H1 ;  /* 0x3000002aff2a7230 */ /* 0x000fe40000004100 */
[C---:B------:R-:W-:Y:S01]  /*6b50*/  FMUL R30, R38.reuse, R34 ;  /* 0x00000022261e7220 */ /* 0x040fe20000400000 */
[----:B------:R-:W-:Y:S01]  /*6b60*/  FFMA R31, R41, R70, R31 ;  /* 0x00000046291f7223 */ /* 0x000fe2000000001f */
[----:B------:R-:W-:Y:S01]  /*6b70*/  FMUL R35, R38, R35 ;  /* 0x0000002326237220 */ /* 0x000fe20000400000 */
[----:B------:R-:W-:Y:S01]  /*6b80*/  F2FP.SATFINITE.E5M2.F32.PACK_AB_MERGE_C R106, R15, R10, RZ ;  /* 0x0000000a0f6a723e */ /* 0x000fe200048060ff */
[----:B------:R-:W-:Y:S01]  /*6b90*/  FFMA R28, R41, R67, R28 ;  /* 0x00000043291c7223 */ /* 0x000fe2000000001c */
[----:B------:R-:W-:Y:S01]  /*6ba0*/  F2FP.SATFINITE.E5M2.F32.PACK_AB_MERGE_C R107, R19, R14, RZ ;  /* 0x0000000e136b723e */ /* 0x000fe200048060ff */
[C---:B------:R-:W-:Y:S01]  /*6bb0*/  FFMA R29, R41.reuse, R40, R29 ;  /* 0x00000028291d7223 */ /* 0x040fe2000000001d */
[C---:B------:R-:W-:Y:S01]  /*6bc0*/  FFMA R30, R41.reuse, R69, R30 ;  /* 0x00000045291e7223 */ /* 0x040fe2000000001e */
[----:B------:R-:W-:Y:S01]  /*6bd0*/  FFMA R35, R41, R42, R35 ;  /* 0x0000002a29237223 */ /* 0x000fe20000000023 */
[----:B------:R-:W-:Y:S02]  /*6be0*/  F2FP.SATFINITE.E5M2.F32.PACK_AB_MERGE_C R106, R9, R8, R106 ;  /* 0x00000008096a723e */ /* 0x000fe4000480606a */
[----:B------:R-:W-:Y:S02]  /*6bf0*/  F2FP.SATFINITE.E5M2.F32.PACK_AB_MERGE_C R107, R13, R12, R107 ;  /* 0x0000000c0d6b723e */ /* 0x000fe4000480606b */
[----:B------:R-:W-:Y:S02]  /*6c00*/  F2FP.SATFINITE.E5M2.F32.PACK_AB_MERGE_C R108, R23, R18, RZ ;  /* 0x00000012176c723e */ /* 0x000fe400048060ff */
[----:B------:R-:W-:Y:S01]  /*6c10*/  F2FP.SATFINITE.E5M2.F32.PACK_AB_MERGE_C R109, R27, R22, RZ ;  /* 0x000000161b6d723e */ /* 0x000fe200048060ff */
[----:B------:R1:W-:Y:S01]  /*6c20*/  STS.128 [R84+UR44+0x4200], R104 ;  /* 0x0042006854007988 */ /* 0x0003e20008000c2c */
[----:B------:R-:W-:Y:S02]  /*6c30*/  F2FP.SATFINITE.E5M2.F32.PACK_AB_MERGE_C R113, R31, R26, RZ ;  /* 0x0000001a1f71723e */ /* 0x000fe400048060ff */
[----:B------:R-:W-:Y:S02]  /*6c40*/  F2FP.SATFINITE.E5M2.F32.PACK_AB_MERGE_C R114, R35, R30, RZ ;  /* 0x0000001e2372723e */ /* 0x000fe400048060ff */
[----:B------:R-:W-:Y:S02]  /*6c50*/  F2FP.SATFINITE.E5M2.F32.PACK_AB_MERGE_C R108, R17, R16, R108 ;  /* 0x00000010116c723e */ /* 0x000fe4000480606c */
[----:B------:R-:W-:Y:S02]  /*6c60*/  F2FP.SATFINITE.E5M2.F32.PACK_AB_MERGE_C R109, R21, R20, R109 ;  /* 0x00000014156d723e */ /* 0x000fe4000480606d */
[----:B------:R-:W-:Y:S02]  /*6c70*/  F2FP.SATFINITE.E5M2.F32.PACK_AB_MERGE_C R110, R25, R24, R113 ;  /* 0x00000018196e723e */ /* 0x000fe40004806071 */
[----:B------:R-:W-:Y:S02]  /*6c80*/  F2FP.SATFINITE.E5M2.F32.PACK_AB_MERGE_C R111, R29, R28, R114 ;  /* 0x0000001c1d6f723e */ /* 0x000fe40004806072 */
[----:B------:R-:W-:Y:S02]  /*6c90*/  LEA R112, R93, UR44, 0x3 ;  /* 0x0000002c5d707c11 */ /* 0x000fe4000f8e18ff */
[----:B------:R-:W-:Y:S01]  /*6ca0*/  @P6 SHF.L.U32 R113, R91, 0x1f, RZ ;  /* 0x0000001f5b716819 */ /* 0x000fe200000006ff */
[----:B------:R1:W-:Y:S01]  /*6cb0*/  STS.128 [R99+0x4210], R108 ;  /* 0x0042106c63007388 */ /* 0x0003e20000000c00 */
[----:B------:R-:W-:Y:S01]  /*6cc0*/  @!PT LDS RZ, [RZ] ;  /* 0x00000000fffff984 */ /* 0x000fe20000000800 */
[----:B------:R-:W-:Y:S01]  /*6cd0*/  @!PT LDS RZ, [RZ] ;  /* 0x00000000fffff984 */ /* 0x000fe20000000800 */
[----:B------:R-:W-:Y:S01]  /*6ce0*/  @!PT LDS RZ, [RZ] ;  /* 0x00000000fffff984 */ /* 0x000fe20000000800 */
[----:B------:R-:W-:Y:S01]  /*6cf0*/  @!PT LDS RZ, [RZ] ;  /* 0x00000000fffff984 */ /* 0x000fe20000000800 */
[----:B------:R2:W-:Y:S07]  /*6d00*/  MEMBAR.ALL.CTA ;  /* 0x0000000000007992 */ /* 0x0005ee0000008000 */
[----:B--2---:R-:W2:Y:S02]  /*6d10*/  FENCE.VIEW.ASYNC.S ;  /* 0x00000000000073c6 */ /* 0x004ea40000000000 */
[----:B--2---:R-:W-:Y:S06]  /*6d20*/  BAR.SYNC.DEFER_BLOCKING 0x1, 0x80 ;  /* 0x0042000000007b1d */ /* 0x004fec0000010000 */
[----:B------:R-:W-:Y:S05]  /*6d30*/  @P0 BRA `(.L_x_107) ;  /* 0x0000000000280947 */ /* 0x000fea0003800000 */
[----:B------:R-:W-:Y:S01]  /*6d40*/  UIADD3 UR4, UPT, UPT, UR44, 0x4200, URZ ;  /* 0x000042002c047890 */ /* 0x000fe2000fffe0ff */
[----:B------:R-:W-:Y:S05]  /*6d50*/  UMOV UR51, UR36 ;  /* 0x0000002400337c82 */ /* 0x000fea0008000000 */
[----:B------:R-:W-:Y:S01]  /*6d60*/  MOV R96, UR4 ;  /* 0x0000000400607c02 */ /* 0x000fe20008000f00 */
[----:B------:R-:W-:Y:S03]  /*6d70*/  UIADD3 UR4, UP0, UPT, UR62, 0x680, URZ ;  /* 0x000006803e047890 */ /* 0x000fe6000ff1e0ff */
[----:B------:R-:W-:Y:S01]  /*6d80*/  R2UR UR48, R96 ;  /* 0x00000000603072ca */ /* 0x000fe200000e0000 */
[----:B------:R-:W-:Y:S11]  /*6d90*/  UIADD3.X UR5, UPT, UPT, URZ, UR63, URZ, UP0, !UPT ;  /* 0x0000003fff057290 */ /* 0x000ff600087fe4ff */
[----:B------:R-:W-:Y:S01]  /*6da0*/  @!UPT UIADD3 URZ, UPT, UPT, URZ, URZ, URZ ;  /* 0x000000fffffff290 */ /* 0x000fe2000fffe0ff */
[----:B------:R2:W-:Y:S01]  /*6db0*/  UTMASTG.3D [UR48], [UR4] ;  /* 0x00000030040073b5 */ /* 0x0005e20008010000 */
[----:B------:R0:W-:Y:S01]  /*6dc0*/  UTMACMDFLUSH ;  /* 0x00000000000079b7 */ /* 0x0001e20000000000 */
[----:B--2---:R-:W-:Y:S04]  /*6dd0*/  DEPBAR.LE SB0, 0x1 ;  /* 0x000080400000791a */ /* 0x004fe80000000000 */
.L_x_107:
[----:B------:R-:W-:Y:S05]  /*6de0*/  BSYNC.RECONVERGENT B0 ;  /* 0x0000000000007941 */ /* 0x000fea0003800200 */
.L_x_106:
[----:B------:R-:W-:Y:S06]  /*6df0*/  BAR.SYNC.DEFER_BLOCKING 0x1, 0x80 ;  /* 0x0042000000007b1d */ /* 0x000fec0000010000 */
[----:B------:R-:W2:Y:S01]  /*6e00*/  @P6 SYNCS.PHASECHK.TRANS64.TRYWAIT P0, [R112+URZ+0x50], R113 ;  /* 0x00005071700065a7 */ /* 0x000ea200080011ff */
[----:B------:R-:W-:Y:S01]  /*6e10*/  BSSY B1, `(.L_x_108) ;  /* 0x0000020000017945 */ /* 0x000fe20003800000 */
[----:B--2---:R-:W-:Y:S03]  /*6e20*/  @P6 SEL R100, RZ, 0x1, !P0 ;  /* 0x00000001ff646807 */ /* 0x004fe60004000000 */
[----:B------:R-:W-:Y:S05]  /*6e30*/  @!P6 BRA `(.L_x_109) ;  /* 0x000000000074e947 */ /* 0x000fea0003800000 */
[----:B------:R-:W-:Y:S01]  /*6e40*/  ISETP.NE.AND P1, PT, R101, RZ, PT ;  /* 0x000000ff6500720c */ /* 0x000fe20003f25270 */
[----:B------:R-:W2:Y:S01]  /*6e50*/  S2R R0, SR_CgaCtaId ;  /* 0x0000000000007919 */ /* 0x000ea20000008800 */
[----:B------:R-:W-:Y:S01]  /*6e60*/  ISETP.NE.AND P0, PT, R100, RZ, PT ;  /* 0x000000ff6400720c */ /* 0x000fe20003f05270 */
[----:B------:R-:W-:Y:S10]  /*6e70*/  BSSY B0, `(.L_x_110) ;  /* 0x0000008000007945 */ /* 0x000ff40003800000 */
[----:B------:R-:W-:Y:S05]  /*6e80*/  @P1 IMAD R2, R93, 0x1000, R84 ;  /* 0x000010005d021824 */ /* 0x000fea00078e0254 */
[----:B------:R-:W-:Y:S05]  /*6e90*/  @P1 IADD3 R4, PT, PT, R2, UR44, RZ ;  /* 0x0000002c02041c10 */ /* 0x000fea000fffe0ff */
[----:B------:R-:W-:Y:S01]  /*6ea0*/  @P1 IMAD.IADD R4, R4, 0x1, R103 ;  /* 0x0000000104041824 */ /* 0x000fe200078e0267 */
[----:B------:R-:W-:Y:S06]  /*6eb0*/  @P0 BRA `(.L_x_111) ;  /* 0x00000000000c0947 */ /* 0x000fec0003800000 */
[----:B------:R-:W-:Y:S04]  /*6ec0*/  SHF.L.U32 R3, R91, 0x1f, RZ ;  /* 0x0000001f5b037819 */ /* 0x000fe800000006ff */
[----:B------:R-:W3:Y:S02]  /*6ed0*/  SYNCS.PHASECHK.TRANS64.TRYWAIT P0, [R112+URZ+0x50], R3 ;  /* 0x00005003700075a7 */ /* 0x000ee400080011ff */
[----:B---3--:R-:W-:Y:S05]  /*6ee0*/  @!P0 BRA `(.L_x_112) ;  /* 0x0000003000dc8947 */ /* 0x008fea0003800000 */
.L_x_111:
[----:B------:R-:W-:Y:S05]  /*6ef0*/  BSYNC B0 ;  /* 0x0000000000007941 */ /* 0x000fea0003800000 */
.L_x_110:
[----:B------:R-:W-:Y:S01]  /*6f00*/  ISETP.NE.AND P0, PT, R101, RZ, PT ;  /* 0x000000ff6500720c */ /* 0x000fe20003f05270 */
[----:B---3--:R-:W-:Y:S02]  /*6f10*/  VIADD R3, R112, 0x70 ;  /* 0x0000007070037836 */ /* 0x008fe40000000000 */
[----:B------:R-:W-:Y:S03]  /*6f20*/  VIADD R93, R93, 0x1 ;  /* 0x000000015d5d7836 */ /* 0x000fe60000000000 */
[----:B--2---:R-:W-:Y:S07]  /*6f30*/  PRMT R0, R0, 0x654, R3 ;  /* 0x0000065400007816 */ /* 0x004fee0000000003 */
[----:B------:R2:W3:Y:S04]  /*6f40*/  @P0 LDS.128 R72, [R2+UR44+0x200] ;  /* 0x0002002c02480984 */ /* 0x0004e80008000c00 */
[----:B------:R2:W4:Y:S01]  /*6f50*/  @P0 LDS.128 R76, [R4+0x210] ;  /* 0x00021000044c0984 */ /* 0x0005220000000c00 */
        /* <DEDUP_REMOVED lines=10> */
[----:B--23--:R-:W-:Y:S02]  /*7000*/  LOP3.LUT R91, R91, R0, RZ, 0x3c, !PT ;  /* 0x000000005b5b7212 */ /* 0x00cfe400078e3cff */
.L_x_109:
[----:B------:R-:W-:Y:S05]  /*7010*/  BSYNC B1 ;  /* 0x0000000000017941 */ /* 0x000fea0003800000 */
.L_x_108:
[----:B------:R-:W-:Y:S05]  /*7020*/  VIADD R3, R39, 0x40 ;  /* 0x0000004027037836 */ /* 0x000fea0000000000 */
[----:B------:R-:W-:Y:S04]  /*7030*/  SHF.R.U32.HI R3, RZ, 0x15, R3 ;  /* 0x00000015ff037819 */ /* 0x000fe80000011603 */
[----:B------:R-:W-:Y:S11]  /*7040*/  LOP3.LUT P0, RZ, R3, 0x3, R86, 0x48, !PT ;  /* 0x0000000303ff7812 */ /* 0x000ff60007804856 */
[----:B------:R-:W-:Y:S02]  /*7050*/  @!UPT UIADD3 URZ, UPT, UPT, URZ, URZ, URZ ;  /* 0x000000fffffff290 */ /* 0x000fe4000fffe0ff */
[----:B------:R-:W-:Y:S05]  /*7060*/  @!P0 BRA `(.L_x_113) ;  /* 0x0000000000408947 */ /* 0x000fea0003800000 */
[----:B------:R-:W2:Y:S01]  /*7070*/  LDCU.64 UR8, c[0x4][0x78] ;  /* 0x01000f00ff0877ac */ /* 0x000ea20008000a00 */
[----:B------:R-:W-:Y:S01]  /*7080*/  MOV R3, 0x0 ;  /* 0x0000000000037802 */ /* 0x000fe20000000f00 */
[----:B------:R-:W-:Y:S02]  /*7090*/  HFMA2 R12, -RZ, RZ, 0, 5.9604644775390625e-08 ;  /* 0x00000001ff0c7431 */ /* 0x000fe400000001ff */
[----:B------:R-:W-:Y:S02]  /*70a0*/  IMAD.MOV.U32 R8, RZ, RZ, 0x192 ;  /* 0x00000192ff087424 */ /* 0x000fe400078e00ff */
[----:B------:R-:W-:Y:S01]  /*70b0*/  IMAD.MOV.U32 R13, RZ, RZ, RZ ;  /* 0x000000ffff0d7224 */ /* 0x000fe200078e00ff */
[----:B------:R-:W3:Y:S01]  /*70c0*/  LDCU.64 UR6, c[0x4][0x80] ;  /* 0x01001000ff0677ac */ /* 0x000ee20008000a00 */
[----:B------:R-:W1:Y:S01]  /*70d0*/  LDC.64 R2, c[0x4][R3] ;  /* 0x0100000003027b82 */ /* 0x000e620000000a00 */
[----:B------:R-:W5:Y:S01]  /*70e0*/  LDCU.64 UR4, c[0x4][0x18] ;  /* 0x01000300ff0477ac */ /* 0x000f620008000a00 */
[----:B--2---:R-:W-:Y:S01]  /*70f0*/  MOV R5, UR9 ;  /* 0x0000000900057c02 */ /* 0x004fe20008000f00 */
[----:B------:R-:W-:Y:S01]  /*7100*/  IMAD.U32 R4, RZ, RZ, UR8 ;  /* 0x00000008ff047e24 */ /* 0x000fe2000f8e00ff */
[----:B---3--:R-:W-:Y:S01]  /*7110*/  MOV R7, UR7 ;  /* 0x0000000700077c02 */ /* 0x008fe20008000f00 */
[----:B------:R-:W-:Y:S01]  /*7120*/  IMAD.U32 R6, RZ, RZ, UR6 ;  /* 0x00000006ff067e24 */ /* 0x000fe2000f8e00ff */
[----:B-----5:R-:W-:Y:S01]  /*7130*/  MOV R11, UR5 ;  /* 0x00000005000b7c02 */ /* 0x020fe20008000f00 */
[----:B------:R-:W-:Y:S02]  /*7140*/  IMAD.U32 R10, RZ, RZ, UR4 ;  /* 0x00000004ff0a7e24 */ /* 0x000fe4000f8e00ff */
[----:B------:R-:W-:Y:S07]  /*7150*/  LEPC R20, `(.L_x_113) ;  /* 0x000000001014794e */ /* 0x000fee0000000000 */
[----:B-1--4-:R-:W-:Y:S05]  /*7160*/  CALL.ABS.NOINC R2 ;  /* 0x0000000002007343 */ /* 0x012fea0003c00000 */
.L_x_113:
        /* <DEDUP_REMOVED lines=14> */
[----:B------:R-:W-:Y:S01]  /*7250*/  F2FP.F16.E5M2.UNPACK_B R54, R75 ;  /* 0x0000004bff36723e */ /* 0x000fe200020004ff */
[----:B------:R-:W-:Y:S01]  /*7260*/  LDTM.16dp32bit_t0_t15.x32 R4, tmem[UR4+0x40] ;  /* 0x00004004000479ee */ /* 0x000fe20008a80000 */
[----:B------:R-:W2:Y:S01]  /*7270*/  LDTM.16dp32bit_t16_t31.x32 R4, tmem[UR4+0x60] ;  /* 0x00006004000479ee */ /* 0x000ea20008aa0000 */
[----:B------:R-:W-:Y:S01]  /*7280*/  HADD2.F32 R46, -RZ, R46.H1_H1 ;  /* 0x3000002eff2e7230 */ /* 0x000fe20000004100 */
[----:B----4-:R-:W-:Y:S01]  /*7290*/  F2FP.F16.E5M2.UNPACK_B R58, R76 ;  /* 0x0000004cff3a723e */ /* 0x010fe200020004ff */
[--C-:B------:R-:W-:Y:S01]  /*72a0*/  HADD2.F32 R49, -RZ, R50.reuse.H0_H0 ;  /* 0x20000032ff317230 */ /* 0x100fe20000004100 */
[----:B------:R-:W-:Y:S01]  /*72b0*/  F2FP.F16.E5M2.UNPACK_B R62, R77 ;  /* 0x0000004dff3e723e */ /* 0x000fe200020004ff */
[----:B------:R-:W-:Y:S01]  /*72c0*/  HADD2.F32 R50, -RZ, R50.H1_H1 ;  /* 0x30000032ff327230 */ /* 0x000fe20000004100 */
[----:B------:R-:W-:Y:S01]  /*72d0*/  F2FP.F16.E5M2.UNPACK_B R66, R78 ;  /* 0x0000004eff42723e */ /* 0x000fe200020004ff */
[--C-:B------:R-:W-:Y:S01]  /*72e0*/  HADD2.F32 R53, -RZ, R54.reuse.H0_H0 ;  /* 0x20000036ff357230 */ /* 0x100fe20000004100 */
[----:B------:R-:W-:Y:S01]  /*72f0*/  F2FP.F16.E5M2.UNPACK_B R70, R79 ;  /* 0x0000004fff46723e */ /* 0x000fe200020004ff */
[----:B------:R-:W-:Y:S01]  /*7300*/  HADD2.F32 R54, -RZ, R54.H1_H1 ;  /* 0x30000036ff367230 */ /* 0x000fe20000004100 */
[----:B------:R-:W-:Y:S01]  /*7310*/  F2FP.F16.E5M2.UNPACK_B R56, R75.H1 ;  /* 0x0000004bff38723e */ /* 0x000fe200030004ff */
[--C-:B------:R-:W-:Y:S01]  /*7320*/  HADD2.F32 R57, -RZ, R58.reuse.H0_H0 ;  /* 0x2000003aff397230 */ /* 0x100fe20000004100 */
[----:B------:R-:W-:Y:S01]  /*7330*/  F2FP.F16.E5M2.UNPACK_B R60, R76.H1 ;  /* 0x0000004cff3c723e */ /* 0x000fe200030004ff */
[----:B------:R-:W-:Y:S01]  /*7340*/  HADD2.F32 R58, -RZ, R58.H1_H1 ;  /* 0x3000003aff3a7230 */ /* 0x000fe20000004100 */
[----:B------:R-:W-:Y:S01]  /*7350*/  F2FP.F16.E5M2.UNPACK_B R64, R77.H1 ;  /* 0x0000004dff40723e */ /* 0x000fe200030004ff */
[--C-:B------:R-:W-:Y:S01]  /*7360*/  HADD2.F32 R61, -RZ, R62.reuse.H0_H0 ;  /* 0x2000003eff3d7230 */ /* 0x100fe20000004100 */
[----:B------:R-:W-:Y:S01]  /*7370*/  F2FP.F16.E5M2.UNPACK_B R68, R78.H1 ;  /* 0x0000004eff44723e */ /* 0x000fe200030004ff */
[----:B------:R-:W-:Y:S01]  /*7380*/  HADD2.F32 R62, -RZ, R62.H1_H1 ;  /* 0x3000003eff3e7230 */ /* 0x000fe20000004100 */
[----:B------:R-:W-:Y:S01]  /*7390*/  ISETP.NE.AND P0, PT, R97, RZ, PT ;  /* 0x000000ff6100720c */ /* 0x000fe20003f05270 */
[--C-:B------:R-:W-:Y:S01]  /*73a0*/  HADD2.F32 R65, -RZ, R66.reuse.H0_H0 ;  /* 0x20000042ff417230 */ /* 0x100fe20000004100 */
[----:B------:R-:W-:Y:S01]  /*73b0*/  ISETP.NE.AND P6, PT, R102, RZ, PT ;  /* 0x000000ff6600720c */ /* 0x000fe20003fc5270 */
[----:B------:R-:W-:Y:S02]  /*73c0*/  HADD2.F32 R66, -RZ, R66.H1_H1 ;  /* 0x30000042ff427230 */ /* 0x000fe40000004100 */
[--C-:B------:R-:W-:Y:S02]  /*73d0*/  HADD2.F32 R69, -RZ, R70.reuse.H0_H0 ;  /* 0x20000046ff457230 */ /* 0x100fe40000004100 */
[C---:B--2---:R-:W-:Y:S01]  /*73e0*/  FMUL R0, R38.reuse, R4 ;  /* 0x0000000426007220 */ /* 0x044fe20000400000 */
[C---:B------:R-:W-:Y:S01]  /*73f0*/  FMUL R2, R38.reuse, R5 ;  /* 0x0000000526027220 */ /* 0x040fe20000400000 */
[C---:B------:R-:W-:Y:S01]  /*7400*/  FMUL R4, R38.reuse, R8 ;  /* 0x0000000826047220 */ /* 0x040fe20000400000 */
[C---:B------:R-:W-:Y:S01]  /*7410*/  FMUL R5, R38.reuse, R9 ;  /* 0x0000000926057220 */ /* 0x040fe20000400000 */
[C---:B------:R-:W-:Y:S01]  /*7420*/  FFMA R0, R41.reuse, R40, R0 ;  /* 0x0000002829007223 */ /* 0x040fe20000000000 */
[C---:B------:R-:W-:Y:S01]  /*7430*/  FFMA R2, R41.reuse, R43, R2 ;  /* 0x0000002b29027223 */ /* 0x040fe20000000002 */
        /* <DEDUP_REMOVED lines=10> */
[----:B------:R-:W-:Y:S02]  /*74e0*/  HADD2.F32 R70, -RZ, R70.H1_H1 ;  /* 0x30000046ff467230 */ /* 0x000fe40000004100 */
[C---:B------:R-:W-:Y:S01]  /*74f0*/  FMUL R28, R38.reuse, R32 ;  /* 0x00000020261c7220 */ /* 0x040fe20000400000 */
[C---:B------:R-:W-:Y:S01]  /*7500*/  FMUL R29, R38.reuse, R33 ;  /* 0x00000021261d7220 */ /* 0x040fe20000400000 */
[C---:B------:R-:W-:Y:S01]  /*7510*/  FMUL R3, R38.reuse, R6 ;  /* 0x0000000626037220 */ /* 0x040fe20000400000 */
[C---:B------:R-:W-:Y:S01]  /*7520*/  FMUL R7, R38.reuse, R7 ;  /* 0x0000000726077220 */ /* 0x040fe20000400000 */
[--C-:B------:R-:W-:Y:S02]  /*7530*/  HADD2.F32 R47, -RZ, R48.reuse.H0_H0 ;  /* 0x20000030ff2f7230 */ /* 0x100fe40000004100 */
[C---:B------:R-:W-:Y:S01]  /*7540*/  FMUL R6, R38.reuse, R10 ;  /* 0x0000000a26067220 */ /* 0x040fe20000400000 */
[C---:B------:R-:W-:Y:S01]  /*7550*/  FFMA R3, R41.reuse, R42, R3 ;  /* 0x0000002a29037223 */ /* 0x040fe20000000003 */
[----:B------:R-:W-:Y:S02]  /*7560*/  HADD2.F32 R48, -RZ, R48.H1_H1 ;  /* 0x30000030ff307230 */ /* 0x000fe40000004100 */
[C---:B------:R-:W-:Y:S01]  /*7570*/  FFMA R7, R41.reuse, R44, R7 ;  /* 0x0000002c29077223 */ /* 0x040fe20000000007 */
[C---:B------:R-:W-:Y:S01]  /*7580*/  FFMA R4, R41.reuse, R45, R4 ;  /* 0x0000002d29047223 */ /* 0x040fe20000000004 */
[C---:B------:R-:W-:Y:S01]  /*7590*/  FFMA R5, R41.reuse, R46, R5 ;  /* 0x0000002e29057223 */ /* 0x040fe20000000005 */
[----:B------:R-:W-:Y:S01]  /*75a0*/  FFMA R6, R41, R47, R6 ;  /* 0x0000002f29067223 */ /* 0x000fe20000000006 */
[----:B------:R-:W-:Y:S01]  /*75b0*/  FMUL R11, R38, R11 ;  /* 0x0000000b260b7220 */ /* 0x000fe20000400000 */
[----:B------:R-:W-:Y:S01]  /*75c0*/  F2FP.F16.E5M2.UNPACK_B R40, R79.H1 ;  /* 0x0000004fff28723e */ /* 0x000fe200030004ff */
[--C-:B------:R-:W-:Y:S01]  /*75d0*/  HADD2.F32 R51, -RZ, R52.reuse.H0_H0 ;  /* 0x20000034ff337230 */ /* 0x100fe20000004100 */
[----:B-1----:R-:W-:Y:S01]  /*75e0*/  F2FP.SATFINITE.E5M2.F32.PACK_AB_MERGE_C R105, R7, R3, RZ ;  /* 0x000000030769723e */ /* 0x002fe200048060ff */
[C---:B------:R-:W-:Y:S01]  /*75f0*/  FFMA R11, R41.reuse, R48, R11 ;  /* 0x00000030290b7223 */ /* 0x040fe2000000000b */
[C---:B------:R-:W-:Y:S01]  /*7600*/  FFMA R8, R41.reuse, R49, R8 ;  /* 0x0000003129087223 */ /* 0x040fe20000000008 */
[----:B------:R-:W-:Y:S01]  /*7610*/  FFMA R9, R41, R50, R9 ;  /* 0x0000003229097223 */ /* 0x000fe20000000009 */
[----:B------:R-:W-:Y:S01]  /*7620*/  F2FP.SATFINITE.E5M2.F32.PACK_AB_MERGE_C R104, R2, R0, R105 ;  /* 0x000000000268723e */ /* 0x000fe20004806069 */
[----:B------:R-:W-:Y:S01]  /*7630*/  HADD2.F32 R52, -RZ, R52.H1_H1 ;  /* 0x30000034ff347230 */ /* 0x000fe20000004100 */
[----:B------:R-:W-:Y:S01]  /*7640*/  F2FP.SATFINITE.E5M2.F32.PACK_AB_MERGE_C R106, R11, R6, RZ ;  /* 0x000000060b6a723e */ /* 0x000fe200048060ff */
[C---:B------:R-:W-:Y:S01]  /*7650*/  FMUL R10, R38.reuse, R14 ;  /* 0x0000000e260a7220 */ /* 0x040fe20000400000 */
[C---:B------:R-:W-:Y:S01]  /*7660*/  FMUL R15, R38.reuse, R15 ;  /* 0x0000000f260f7220 */ /* 0x040fe20000400000 */
[--C-:B------:R-:W-:Y:S01]  /*7670*/  HADD2.F32 R55, -RZ, R56.reuse.H0_H0 ;  /* 0x20000038ff377230 */ /* 0x100fe20000004100 */
[----:B------:R-:W-:Y:S01]  /*7680*/  F2FP.SATFINITE.E5M2.F32.PACK_AB_MERGE_C R105, R5, R4, R106 ;  /* 0x000000040569723e */ /* 0x000fe2000480606a */
[C---:B------:R-:W-:Y:S01]  /*7690*/  FFMA R10, R41.reuse, R51, R10 ;  /* 0x00000033290a7223 */ /* 0x040fe2000000000a */
[C---:B------:R-:W-:Y:S01]  /*76a0*/  FFMA R15, R41.reuse, R52, R15 ;  /* 0x00000034290f7223 */ /* 0x040fe2000000000f */
[C---:B------:R-:W-:Y:S01]  /*76b0*/  FFMA R12, R41.reuse, R53, R12 ;  /* 0x00000035290c7223 */ /* 0x040fe2000000000c */
[C---:B------:R-:W-:Y:S01]  /*76c0*/  FFMA R13, R41.reuse, R54, R13 ;  /* 0x00000036290d7223 */ /* 0x040fe2000000000d */
[----:B------:R-:W-:Y:S02]  /*76d0*/  HADD2.F32 R56, -RZ, R56.H1_H1 ;  /* 0x30000038ff387230 */ /* 0x000fe40000004100 */
[C---:B------:R-:W-:Y:S01]  /*76e0*/  FMUL R14, R38.reuse, R18 ;  /* 0x00000012260e7220 */ /* 0x040fe20000400000 */
[C---:B------:R-:W-:Y:S01]  /*76f0*/  FMUL R19, R38.reuse, R19 ;  /* 0x0000001326137220 */ /* 0x040fe20000400000 */
[--C-:B------:R-:W-:Y:S02]  /*7700*/  HADD2.F32 R59, -RZ, R60.reuse.H0_H0 ;  /* 0x2000003cff3b7230 */ /* 0x100fe40000004100 */
[C---:B------:R-:W-:Y:S01]  /*7710*/  FMUL R18, R38.reuse, R22 ;  /* 0x0000001626127220 */ /* 0x040fe20000400000 */
[C---:B------:R-:W-:Y:S01]  /*7720*/  FFMA R14, R41.reuse, R55, R14 ;  /* 0x00000037290e7223 */ /* 0x040fe2000000000e */
[----:B------:R-:W-:Y:S02]  /*7730*/  HADD2.F32 R60, -RZ, R60.H1_H1 ;  /* 0x3000003cff3c7230 */ /* 0x000fe40000004100 */
        /* <DEDUP_REMOVED lines=8> */
[C---:B------:R-:W-:Y:S01]  /*77c0*/  FFMA R23, R41.reuse, R60, R23 ;  /* 0x0000003c29177223 */ /* 0x040fe20000000017 */
[C---:B------:R-:W-:Y:S01]  /*77d0*/  FMUL R27, R38.reuse, R27 ;  /* 0x0000001b261b7220 */ /* 0x040fe20000400000 */
[C---:B------:R-:W-:Y:S01]  /*77e0*/  FFMA R20, R41.reuse, R61, R20 ;  /* 0x0000003d29147223 */ /* 0x040fe20000000014 */
[C---:B------:R-:W-:Y:S01]  /*77f0*/  FFMA R21, R41.reuse, R62, R21 ;  /* 0x0000003e29157223 */ /* 0x040fe20000000015 */
[--C-:B------:R-:W-:Y:S02]  /*7800*/  HADD2.F32 R67, -RZ, R68.reuse.H0_H0 ;  /* 0x20000044ff437230 */ /* 0x100fe40000004100 */
[----:B------:R-:W-:Y:S01]  /*7810*/  FFMA R22, R41, R63, R22 ;  /* 0x0000003f29167223 */ /* 0x000fe20000000016 */
[----:B------:R-:W-:Y:S02]  /*7820*/  HADD2.F32 R68, -RZ, R68.H1_H1 ;  /* 0x30000044ff447230 */ /* 0x000fe40000004100 */
[C---:B------:R-:W-:Y:S01]  /*7830*/  FMUL R26, R38.reuse, R30 ;  /* 0x0000001e261a7220 */ /* 0x040fe20000400000 */
[----:B------:R-:W-:Y:S01]  /*7840*/  F2FP.SATFINITE.E5M2.F32.PACK_AB_MERGE_C R107, R15, R10, RZ ;  /* 0x0000000a0f6b723e */ /* 0x000fe200048060ff */
        /* <DEDUP_REMOVED lines=8> */
[----:B------:R-:W-:Y:S01]  /*78d0*/  F2FP.SATFINITE.E5M2.F32.PACK_AB_MERGE_C R106, R9, R8, R107 ;  /* 0x00000008096a723e */ /* 0x000fe2000480606b */
[----:B------:R-:W-:Y:S01]  /*78e0*/  FFMA R31, R41, R68, R31 ;  /* 0x00000044291f7223 */ /* 0x000fe2000000001f */
[----:B------:R-:W-:Y:S01]  /*78f0*/  FMUL R35, R38, R35 ;  /* 0x0000002326237220 */ /* 0x000fe20000400000 */
[----:B------:R-:W-:Y:S01]  /*7900*/  F2FP.SATFINITE.E5M2.F32.PACK_AB_MERGE_C R107, R19, R14, RZ ;  /* 0x0000000e136b723e */ /* 0x000fe200048060ff */
[C---:B------:R-:W-:Y:S01]  /*7910*/  FFMA R28, R41.reuse, R69, R28 ;  /* 0x00000045291c7223 */ /* 0x040fe2000000001c */
[C---:B------:R-:W-:Y:S01]  /*7920*/  FFMA R29, R41.reuse, R70, R29 ;  /* 0x00000046291d7223 */ /* 0x040fe2000000001d */
[C---:B------:R-:W-:Y:S01]  /*7930*/  FFMA R30, R41.reuse, R43, R30 ;  /* 0x0000002b291e7223 */ /* 0x040fe2000000001e */
[----:B------:R-:W-:Y:S01]  /*7940*/  FFMA R35, R41, R40, R35 ;  /* 0x0000002829237223 */ /* 0x000fe20000000023 */
        /* <DEDUP_REMOVED lines=21> */
[----:B------:R-:W-:Y:S02]  /*7aa0*/  UIADD3 UR4, UP0, UPT, UR62, 0x680, URZ ;  /* 0x000006803e047890 */ /* 0x000fe4000ff1e0ff */
[----:B------:R-:W-:Y:S02]  /*7ab0*/  UIADD3 UR9, UPT, UPT, UR49, 0x40, URZ ;  /* 0x0000004031097890 */ /* 0x000fe4000fffe0ff */
[----:B------:R-:W-:Y:S02]  /*7ac0*/  UIADD3 UR8, UPT, UPT, UR44, 0x5200, URZ ;  /* 0x000052002c087890 */ /* 0x000fe4000fffe0ff */
[----:B------:R-:W-:Y:S01]  /*7ad0*/  UIADD3.X UR5, UPT, UPT, URZ, UR63, URZ, UP0, !UPT ;  /* 0x0000003fff057290 */ /* 0x000fe200087fe4ff */
[----:B------:R-:W-:Y:S01]  /*7ae0*/  UMOV UR10, UR50 ;  /* 0x00000032000a7c82 */ /* 0x000fe20008000000 */
[----:B------:R-:W-:Y:S07]  /*7af0*/  UMOV UR11, UR36 ;  /* 0x00000024000b7c82 */ /* 0x000fee0008000000 */
[----:B------:R2:W-:Y:S01]  /*7b00*/  UTMASTG.3D [UR8], [UR4] ;  /* 0x00000008040073b5 */ /* 0x0005e20008010000 */
[----:B------:R0:W-:Y:S01]  /*7b10*/  UTMACMDFLUSH ;  /* 0x00000000000079b7 */ /* 0x0001e20000000000 */
[----:B--2---:R-:W-:Y:S04]  /*7b20*/  DEPBAR.LE SB0, 0x1 ;  /* 0x000080400000791a */ /* 0x004fe80000000000 */
.L_x_115:
[----:B------:R-:W-:Y:S05]  /*7b30*/  BSYNC.RECONVERGENT B0 ;  /* 0x0000000000007941 */ /* 0x000fea0003800200 */
.L_x_114:
        /* <DEDUP_REMOVED lines=16> */
.L_x_119:
[----:B------:R-:W-:Y:S05]  /*7c40*/  BSYNC B0 ;  /* 0x0000000000007941 */ /* 0x000fea0003800000 */
.L_x_118:
        /* <DEDUP_REMOVED lines=17> */
.L_x_117:
[----:B------:R-:W-:Y:S05]  /*7d60*/  BSYNC B1 ;  /* 0x0000000000017941 */ /* 0x000fea0003800000 */
.L_x_116:
        /* <DEDUP_REMOVED lines=21> */
.L_x_121:
        /* <DEDUP_REMOVED lines=18> */
[----:B------:R-:W-:Y:S01]  /*7fe0*/  ISETP.NE.AND P6, PT, R102, RZ, PT ;  /* 0x000000ff6600720c */ /* 0x000fe20003fc5270 */
[--C-:B------:R-:W-:Y:S01]  /*7ff0*/  HADD2.F32 R49, -RZ, R50.reuse.H0_H0 ;  /* 0x20000032ff317230 */ /* 0x100fe20000004100 */
[----:B----4-:R-:W-:Y:S01]  /*8000*/  F2FP.F16.E5M2.UNPACK_B R58, R76 ;  /* 0x0000004cff3a723e */ /* 0x010fe200020004ff */
[----:B------:R-:W-:Y:S01]  /*8010*/  HADD2.F32 R50, -RZ, R50.H1_H1 ;  /* 0x30000032ff327230 */ /* 0x000fe20000004100 */
[----:B------:R-:W-:Y:S01]  /*8020*/  F2FP.F16.E5M2.UNPACK_B R62, R77 ;  /* 0x0000004dff3e723e */ /* 0x000fe200020004ff */
[--C-:B------:R-:W-:Y:S01]  /*8030*/  HADD2.F32 R53, -RZ, R54.reuse.H0_H0 ;  /* 0x20000036ff357230 */ /* 0x100fe20000004100 */
[----:B------:R-:W-:Y:S01]  /*8040*/  F2FP.F16.E5M2.UNPACK_B R66, R78 ;  /* 0x0000004eff42723e */ /* 0x000fe200020004ff */
[----:B------:R-:W-:Y:S01]  /*8050*/  HADD2.F32 R54, -RZ, R54.H1_H1 ;  /* 0x30000036ff367230 */ /* 0x000fe20000004100 */
[----:B------:R-:W-:Y:S01]  /*8060*/  F2FP.F16.E5M2.UNPACK_B R70, R79 ;  /* 0x0000004fff46723e */ /* 0x000fe200020004ff */
[--C-:B------:R-:W-:Y:S01]  /*8070*/  HADD2.F32 R57, -RZ, R58.reuse.H0_H0 ;  /* 0x2000003aff397230 */ /* 0x100fe20000004100 */
[----:B------:R-:W-:Y:S01]  /*8080*/  F2FP.F16.E5M2.UNPACK_B R56, R75.H1 ;  /* 0x0000004bff38723e */ /* 0x000fe200030004ff */
[----:B------:R-:W-:Y:S01]  /*8090*/  HADD2.F32 R58, -RZ, R58.H1_H1 ;  /* 0x3000003aff3a7230 */ /* 0x000fe20000004100 */
[----:B------:R-:W-:Y:S01]  /*80a0*/  F2FP.F16.E5M2.UNPACK_B R60, R76.H1 ;  /* 0x0000004cff3c723e */ /* 0x000fe200030004ff */
[--C-:B------:R-:W-:Y:S01]  /*80b0*/  HADD2.F32 R61, -RZ, R62.reuse.H0_H0 ;  /* 0x2000003eff3d7230 */ /* 0x100fe20000004100 */
[----:B------:R-:W-:Y:S01]  /*80c0*/  F2FP.F16.E5M2.UNPACK_B R64, R77.H1 ;  /* 0x0000004dff40723e */ /* 0x000fe200030004ff */
[----:B------:R-:W-:Y:S01]  /*80d0*/  HADD2.F32 R62, -RZ, R62.H1_H1 ;  /* 0x3000003eff3e7230 */ /* 0x000fe20000004100 */
[----:B------:R-:W-:Y:S01]  /*80e0*/  F2FP.F16.E5M2.UNPACK_B R68, R78.H1 ;  /* 0x0000004eff44723e */ /* 0x000fe200030004ff */
        /* <DEDUP_REMOVED lines=112> */
[----:B------:R-:W-:Y:S02]  /*87f0*/  UIADD3 UR4, UPT, UPT, UR44, 0x4200, URZ ;  /* 0x000042002c047890 */ /* 0x000fe4000fffe0ff */
[----:B------:R-:W-:Y:S01]  /*8800*/  UIADD3 UR9, UPT, UPT, UR49, 0x80, URZ ;  /* 0x0000008031097890 */ /* 0x000fe2000fffe0ff */
[----:B------:R-:W-:Y:S01]  /*8810*/  UMOV UR10, UR50 ;  /* 0x00000032000a7c82 */ /* 0x000fe20008000000 */
[----:B------:R-:W-:Y:S02]  /*8820*/  UMOV UR11, UR36 ;  /* 0x00000024000b7c82 */ /* 0x000fe40008000000 */
        /* <DEDUP_REMOVED lines=8> */
.L_x_123:
[----:B------:R-:W-:Y:S05]  /*88b0*/  BSYNC.RECONVERGENT B0 ;  /* 0x0000000000007941 */ /* 0x000fea0003800200 */
.L_x_122:
        /* <DEDUP_REMOVED lines=16> */
.L_x_127:
[----:B------:R-:W-:Y:S05]  /*89c0*/  BSYNC B0 ;  /* 0x0000000000007941 */ /* 0x000fea0003800000 */
.L_x_126:
        /* <DEDUP_REMOVED lines=17> */
.L_x_125:
[----:B------:R-:W-:Y:S05]  /*8ae0*/  BSYNC B1 ;  /* 0x0000000000017941 */ /* 0x000fea0003800000 */
.L_x_124:
        /* <DEDUP_REMOVED lines=21> */
.L_x_129:
[----:B------:R-:W-:Y:S01]  /*8c40*/  ISETP.NE.AND P0, PT, R97, RZ, PT ;  /* 0x000000ff6100720c */ /* 0x000fe20003f05270 */
[----:B------:R-:W-:Y:S05]  /*8c50*/  WARPSYNC.ALL ;  /* 0x0000000000007948 */ /* 0x000fea0003800000 */
[----:B------:R-:W-:Y:S01]  /*8c60*/  R2UR UR4, R39 ;  /* 0x00000000270472ca */ /* 0x000fe200000e0000 */
[----:B------:R-:W2:Y:S01]  /*8c70*/  S2UR UR6, SR_CgaCtaId ;  /* 0x00000000000679c3 */ /* 0x000ea20000008800 */
[-C--:B------:R-:W-:Y:S01]  /*8c80*/  F2FP.F16.E5M2.UNPACK_B R42, R72.reuse ;  /* 0x00000048ff2a723e */ /* 0x080fe200020004ff */
[----:B------:R-:W-:Y:S01]  /*8c90*/  BSSY.RECONVERGENT B0, `(.L_x_130) ;  /* 0x000009b000007945 */ /* 0x000fe20003800200 */
[----:B------:R-:W-:Y:S02]  /*8ca0*/  F2FP.F16.E5M2.UNPACK_B R72, R72.H1 ;  /* 0x00000048ff48723e */ /* 0x000fe400030004ff */
[-C--:B------:R-:W-:Y:S01]  /*8cb0*/  F2FP.F16.E5M2.UNPACK_B R46, R73.reuse ;  /* 0x00000049ff2e723e */ /* 0x080fe200020004ff */
[--C-:B------:R-:W-:Y:S01]  /*8cc0*/  HADD2.F32 R40, -RZ, R42.reuse.H0_H0 ;  /* 0x2000002aff287230 */ /* 0x100fe20000004100 */
[----:B------:R-:W-:Y:S01]  /*8cd0*/  F2FP.F16.E5M2.UNPACK_B R73, R73.H1 ;  /* 0x00000049ff49723e */ /* 0x000fe200030004ff */
[----:B------:R-:W-:Y:S01]  /*8ce0*/  HADD2.F32 R42, -RZ, R42.H1_H1 ;  /* 0x3000002aff2a7230 */ /* 0x000fe20000004100 */
[-C--:B------:R-:W-:Y:S01]  /*8cf0*/  F2FP.F16.E5M2.UNPACK_B R50, R74.reuse ;  /* 0x0000004aff32723e */ /* 0x080fe200020004ff */
[----:B------:R-:W-:Y:S01]  /*8d00*/  HADD2.F32 R43, -RZ, R72.H0_H0 ;  /* 0x20000048ff2b7230 */ /* 0x000fe20000004100 */
[----:B------:R-:W-:Y:S01]  /*8d10*/  F2FP.F16.E5M2.UNPACK_B R74, R74.H1 ;  /* 0x0000004aff4a723e */ /* 0x000fe200030004ff */
[----:B------:R-:W-:Y:S01]  /*8d20*/  LDTM.16dp32bit_t0_t15.x32 R4, tmem[UR4+0xc0] ;  /* 0x0000c004000479ee */ /* 0x000fe20008a80000 */
[----:B------:R-:W3:Y:S01]  /*8d30*/  LDTM.16dp32bit_t16_t31.x32 R4, tmem[UR4+0xe0] ;  /* 0x0000e004000479ee */ /* 0x000ee20008aa0000 */
[----:B------:R-:W-:Y:S01]  /*8d40*/  NOP ;  /* 0x0000000000007918 */ /* 0x000fe20000000000 */
[--C-:B------:R-:W-:Y:S01]  /*8d50*/  HADD2.F32 R45, -RZ, R46.reuse.H0_H0 ;  /* 0x2000002eff2d7230 */ /* 0x100fe20000004100 */
[----:B------:R-:W-:Y:S01]  /*8d60*/  R2UR UR5, R71 ;  /* 0x00000000470572ca */ /* 0x000fe200000e0000 */
[----:B------:R-:W-:Y:S01]  /*8d70*/  HADD2.F32 R46, -RZ, R46.H1_H1 ;  /* 0x3000002eff2e7230 */ /* 0x000fe20000004100 */
[----:B------:R-:W-:Y:S01]  /*8d80*/  F2FP.F16.E5M2.UNPACK_B R54, R75 ;  /* 0x0000004bff36723e */ /* 0x000fe200020004ff */
        /* <DEDUP_REMOVED lines=10> */
[----:B------:R-:W-:Y:S01]  /*8e30*/  UIADD3 UR4, UPT, UPT, UR5, 0xe0, URZ ;  /* 0x000000e005047890 */ /* 0x000fe2000fffe0ff */
[----:B------:R-:W-:Y:S01]  /*8e40*/  HADD2.F32 R59, -RZ, R58.H1_H1 ;  /* 0x3000003aff3b7230 */ /* 0x000fe20000004100 */
[----:B------:R-:W-:Y:S01]  /*8e50*/  F2FP.F16.E5M2.UNPACK_B R76, R76.H1 ;  /* 0x0000004cff4c723e */ /* 0x000fe200030004ff */
[--C-:B------:R-:W-:Y:S01]  /*8e60*/  HADD2.F32 R60, -RZ, R62.reuse.H0_H0 ;  /* 0x2000003eff3c7230 */ /* 0x100fe20000004100 */
[----:B------:R-:W-:Y:S01]  /*8e70*/  F2FP.F16.E5M2.UNPACK_B R77, R77.H1 ;  /* 0x0000004dff4d723e */ /* 0x000fe200030004ff */
[----:B------:R-:W-:Y:S01]  /*8e80*/  HADD2.F32 R63, -RZ, R62.H1_H1 ;  /* 0x3000003eff3f7230 */ /* 0x000fe20000004100 */
[----:B------:R-:W-:Y:S01]  /*8e90*/  F2FP.F16.E5M2.UNPACK_B R78, R78.H1 ;  /* 0x0000004eff4e723e */ /* 0x000fe200030004ff */
[--C-:B------:R-:W-:Y:S01]  /*8ea0*/  HADD2.F32 R64, -RZ, R66.reuse.H0_H0 ;  /* 0x20000042ff407230 */ /* 0x100fe20000004100 */
[----:B--2---:R-:W-:Y:S01]  /*8eb0*/  UPRMT UR4, UR6, 0x654, UR4 ;  /* 0x0000065406047896 */ /* 0x004fe20008000004 */
        /* <DEDUP_REMOVED lines=8> */
[----:B------:R-:W-:Y:S01]  /*8f40*/  SYNCS.ARRIVE.TRANS64.RED.A1T0 RZ, [UR4], RZ ;  /* 0x000000ffffff79a7 */ /* 0x000fe20008100404 */
[C---:B------:R-:W-:Y:S01]  /*8f50*/  FMUL R16, R38.reuse, R16 ;  /* 0x0000001026107220 */ /* 0x040fe20000400000 */
[C---:B------:R-:W-:Y:S01]  /*8f60*/  FMUL R17, R38.reuse, R17 ;  /* 0x0000001126117220 */ /* 0x040fe20000400000 */
[C---:B------:R-:W-:Y:S01]  /*8f70*/  FMUL R0, R38.reuse, R20 ;  /* 0x0000001426007220 */ /* 0x040fe20000400000 */
[C---:B------:R-:W-:Y:S01]  /*8f80*/  FMUL R2, R38.reuse, R21 ;  /* 0x0000001526027220 */ /* 0x040fe20000400000 */
[C---:B------:R-:W-:Y:S01]  /*8f90*/  FMUL R20, R38.reuse, R25 ;  /* 0x0000001926147220 */ /* 0x040fe20000400000 */
[----:B------:R-:W-:Y:S02]  /*8fa0*/  HADD2.F32 R67, -RZ, R66.H1_H1 ;  /* 0x30000042ff437230 */ /* 0x000fe40000004100 */
[C---:B------:R-:W-:Y:S01]  /*8fb0*/  FMUL R6, R38.reuse, R6 ;  /* 0x0000000626067220 */ /* 0x040fe20000400000 */
[----:B------:R-:W-:Y:S02]  /*8fc0*/  HADD2.F32 R44, -RZ, R72.H1_H1 ;  /* 0x30000048ff2c7230 */ /* 0x000fe40000004100 */
[C---:B------:R-:W-:Y:S01]  /*8fd0*/  FMUL R7, R38.reuse, R7 ;  /* 0x0000000726077220 */ /* 0x040fe20000400000 */
[--C-:B------:R-:W-:Y:S02]  /*8fe0*/  HADD2.F32 R47, -RZ, R73.reuse.H0_H0 ;  /* 0x20000049ff2f7230 */ /* 0x100fe40000004100 */
[C---:B------:R-:W-:Y:S01]  /*8ff0*/  FFMA R6, R41.reuse, R43, R6 ;  /* 0x0000002b29067223 */ /* 0x040fe20000000006 */
[--C-:B------:R-:W-:Y:S02]  /*9000*/  HADD2.F32 R40, -RZ, R68.reuse.H0_H0 ;  /* 0x20000044ff287230 */ /* 0x100fe40000004100 */
[C---:B------:R-:W-:Y:S01]  /*9010*/  FFMA R7, R41.reuse, R44, R7 ;  /* 0x0000002c29077223 */ /* 0x040fe20000000007 */
[C---:B------:R-:W-:Y:S01]  /*9020*/  FFMA R8, R41.reuse, R45, R8 ;  /* 0x0000002d29087223 */ /* 0x040fe20000000008 */
[----:B------:R-:W-:Y:S01]  /*9030*/  FFMA R9, R41, R46, R9 ;  /* 0x0000002e29097223 */ /* 0x000fe20000000009 */
[----:B------:R-:W-:Y:S02]  /*9040*/  HADD2.F32 R43, -RZ, R68.H1_H1 ;  /* 0x30000044ff2b7230 */ /* 0x000fe40000004100 */
[C---:B------:R-:W-:Y:S01]  /*9050*/  FMUL R10, R38.reuse, R10 ;  /* 0x0000000a260a7220 */ /* 0x040fe20000400000 */
[----:B------:R-:W-:Y:S01]  /*9060*/  HADD2.F32 R48, -RZ, R73.H1_H1 ;  /* 0x30000049ff307230 */ /* 0x000fe20000004100 */
[----:B------:R-:W-:Y:S01]  /*9070*/  F2FP.SATFINITE.E5M2.F32.PACK_AB_MERGE_C R100, R7, R6, RZ ;  /* 0x000000060764723e */ /* 0x000fe200048060ff */
[C---:B------:R-:W-:Y:S01]  /*9080*/  FMUL R7, R38.reuse, R24 ;  /* 0x0000001826077220 */ /* 0x040fe20000400000 */
[----:B------:R-:W-:Y:S01]  /*9090*/  FFMA R10, R41, R47, R10 ;  /* 0x0000002f290a7223 */ /* 0x000fe2000000000a */
[C---:B------:R-:W-:Y:S01]  /*90a0*/  FMUL R24, R38.reuse, R29 ;  /* 0x0000001d26187220 */ /* 0x040fe20000400000 */
[----:B------:R-:W-:Y:S01]  /*90b0*/  F2FP.SATFINITE.E5M2.F32.PACK_AB_MERGE_C R100, R5, R4, R100 ;  /* 0x000000040564723e */ /* 0x000fe20004806064 */
[C---:B------:R-:W-:Y:S01]  /*90c0*/  FMUL R11, R38.reuse, R11 ;  /* 0x0000000b260b7220 */ /* 0x040fe20000400000 */
[--C-:B------:R-:W-:Y:S02]  /*90d0*/  HADD2.F32 R51, -RZ, R74.reuse.H0_H0 ;  /* 0x2000004aff337230 */ /* 0x100fe40000004100 */
[C---:B------:R-:W-:Y:S01]  /*90e0*/  FMUL R14, R38.reuse, R14 ;  /* 0x0000000e260e7220 */ /* 0x040fe20000400000 */
[----:B------:R-:W-:Y:S02]  /*90f0*/  HADD2.F32 R52, -RZ, R74.H1_H1 ;  /* 0x3000004aff347230 */ /* 0x000fe40000004100 */
[C---:B------:R-:W-:Y:S01]  /*9100*/  FFMA R11, R41.reuse, R48, R11 ;  /* 0x00000030290b7223 */ /* 0x040fe2000000000b */
[C---:B------:R-:W-:Y:S01]  /*9110*/  FFMA R12, R41.reuse, R49, R12 ;  /* 0x00000031290c7223 */ /* 0x040fe2000000000c */
[C---:B------:R-:W-:Y:S01]  /*9120*/  FFMA R13, R41.reuse, R50, R13 ;  /* 0x00000032290d7223 */ /* 0x040fe2000000000d */
[----:B------:R-:W-:Y:S01]  /*9130*/  FFMA R14, R41, R51, R14 ;  /* 0x00000033290e7223 */ /* 0x000fe2000000000e */
[C---:B------:R-:W-:Y:S01]  /*9140*/  FMUL R15, R38.reuse, R15 ;  /* 0x0000000f260f7220 */ /* 0x040fe20000400000 */
[--C-:B------:R-:W-:Y:S01]  /*9150*/  HADD2.F32 R55, -RZ, R75.reuse.H0_H0 ;  /* 0x2000004bff377230 */ /* 0x100fe20000004100 */
[----:B------:R-:W-:Y:S01]  /*9160*/  F2FP.SATFINITE.E5M2.F32.PACK_AB_MERGE_C R101, R11, R10, RZ ;  /* 0x0000000a0b65723e */ /* 0x000fe200048060ff */
[----:B------:R-:W-:Y:S02]  /*9170*/  HADD2.F32 R56, -RZ, R75.H1_H1 ;  /* 0x3000004bff387230 */ /* 0x000fe40000004100 */
[C---:B------:R-:W-:Y:S01]  /*9180*/  FFMA R15, R41.reuse, R52, R15 ;  /* 0x00000034290f7223 */ /* 0x040fe2000000000f */
[----:B------:R-:W-:Y:S01]  /*9190*/  FFMA R16, R41, R53, R16 ;  /* 0x0000003529107223 */ /* 0x000fe20000000010 */
[----:B------:R-:W-:Y:S01]  /*91a0*/  F2FP.SATFINITE.E5M2.F32.PACK_AB_MERGE_C R101, R9, R8, R101 ;  /* 0x000000080965723e */ /* 0x000fe20004806065 */
[----:B------:R-:W-:Y:S01]  /*91b0*/  FFMA R17, R41, R54, R17 ;  /* 0x0000003629117223 */ /* 0x000fe20000000011 */
[C---:B------:R-:W-:Y:S01]  /*91c0*/  FMUL R18, R38.reuse, R18 ;  /* 0x0000001226127220 */ /* 0x040fe20000400000 */
[----:B------:R-:W-:Y:S01]  /*91d0*/  F2FP.SATFINITE.E5M2.F32.PACK_AB_MERGE_C R102, R15, R14, RZ ;  /* 0x0000000e0f66723e */ /* 0x000fe200048060ff */
[C---:B------:R-:W-:Y:S01]  /*91e0*/  FMUL R19, R38.reuse, R19 ;  /* 0x0000001326137220 */ /* 0x040fe20000400000 */
[--C-:B------:R-:W-:Y:S02]  /*91f0*/  HADD2.F32 R58, -RZ, R76.reuse.H0_H0 ;  /* 0x2000004cff3a7230 */ /* 0x100fe40000004100 */
[----:B------:R-:W-:Y:S01]  /*9200*/  FFMA R18, R41, R55, R18 ;  /* 0x0000003729127223 */ /* 0x000fe20000000012 */
[----:B------:R-:W-:Y:S01]  /*9210*/  F2FP.SATFINITE.E5M2.F32.PACK_AB_MERGE_C R102, R13, R12, R102 ;  /* 0x0000000c0d66723e */ /* 0x000fe20004806066 */
[C---:B------:R-:W-:Y:S01]  /*9220*/  FFMA R19, R41.reuse, R56, R19 ;  /* 0x0000003829137223 */ /* 0x040fe20000000013 */
[----:B------:R-:W-:Y:S02]  /*9230*/  HADD2.F32 R61, -RZ, R76.H1_H1 ;  /* 0x3000004cff3d7230 */ /* 0x000fe40000004100 */
[C---:B------:R-:W-:Y:S01]  /*9240*/  FMUL R3, R38.reuse, R22 ;  /* 0x0000001626037220 */ /* 0x040fe20000400000 */
        /* <DEDUP_REMOVED lines=10> */
[C---:B------:R-:W-:Y:S01]  /*92f0*/  FMUL R23, R38.reuse, R28 ;  /* 0x0000001c26177220 */ /* 0x040fe20000400000 */
[----:B------:R-:W-:Y:S01]  /*9300*/  F2FP.F16.E5M2.UNPACK_B R79, R79.H1 ;  /* 0x0000004fff4f723e */ /* 0x000fe200030004ff */
        /* <DEDUP_REMOVED lines=9> */
[C---:B------:R-:W-:Y:S01]  /*93a0*/  FFMA R24, R41.reuse, R67, R24 ;  /* 0x0000004329187223 */ /* 0x040fe20000000018 */
[C---:B------:R-:W-:Y:S01]  /*93b0*/  FMUL R28, R38.reuse, R33 ;  /* 0x00000021261c7220 */ /* 0x040fe20000400000 */
[--C-:B------:R-:W-:Y:S02]  /*93c0*/  HADD2.F32 R42, -RZ, R79.reuse.H0_H0 ;  /* 0x2000004fff2a7230 */ /* 0x100fe40000004100 */
[C---:B------:R-:W-:Y:S01]  /*93d0*/  FFMA R25, R41.reuse, R66, R25 ;  /* 0x0000004229197223 */ /* 0x040fe20000000019 */
[----:B------:R-:W-:Y:S02]  /*93e0*/  HADD2.F32 R71, -RZ, R79.H1_H1 ;  /* 0x3000004fff477230 */ /* 0x000fe40000004100 */
[C---:B------:R-:W-:Y:S01]  /*93f0*/  FMUL R29, R38.reuse, R34 ;  /* 0x00000022261d7220 */ /* 0x040fe20000400000 */
        /* <DEDUP_REMOVED lines=9> */
[----:B-1----:R-:W-:Y:S01]  /*9490*/  F2FP.SATFINITE.E5M2.F32.PACK_AB_MERGE_C R105, R22, R21, RZ ;  /* 0x000000151669723e */ /* 0x002fe200048060ff */
[----:B------:R1:W-:Y:S01]  /*94a0*/  STS.128 [R84+UR44+0x5200], R100 ;  /* 0x0052006454007988 */ /* 0x0003e20008000c2c */
[----:B------:R-:W-:Y:S02]  /*94b0*/  F2FP.SATFINITE.E5M2.F32.PACK_AB_MERGE_C R64, R26, R25, RZ ;  /* 0x000000191a40723e */ /* 0x000fe400048060ff */
[----:B------:R-:W-:Y:S02]  /*94c0*/  F2FP.SATFINITE.E5M2.F32.PACK_AB_MERGE_C R67, R30, R29, RZ ;  /* 0x0000001d1e43723e */ /* 0x000fe400048060ff */
[----:B------:R-:W-:Y:S02]  /*94d0*/  F2FP.SATFINITE.E5M2.F32.PACK_AB_MERGE_C R104, R2, R0, R3 ;  /* 0x000000000268723e */ /* 0x000fe40004806003 */
[----:B------:R-:W-:Y:S02]  /*94e0*/  F2FP.SATFINITE.E5M2.F32.PACK_AB_MERGE_C R105, R20, R7, R105 ;  /* 0x000000071469723e */ /* 0x000fe40004806069 */
[----:B------:R-:W-:Y:S02]  /*94f0*/  F2FP.SATFINITE.E5M2.F32.PACK_AB_MERGE_C R106, R24, R23, R64 ;  /* 0x00000017186a723e */ /* 0x000fe40004806040 */
[----:B------:R-:W-:Y:S02]  /*9500*/  F2FP.SATFINITE.E5M2.F32.PACK_AB_MERGE_C R107, R28, R27, R67 ;  /* 0x0000001b1c6b723e */ /* 0x000fe40004806043 */
[----:B------:R-:W-:Y:S03]  /*9510*/  IADD3 R36, PT, PT, R36, 0x1, RZ ;  /* 0x0000000124247810 */ /* 0x000fe60007ffe0ff */
        /* <DEDUP_REMOVED lines=18> */
.L_x_131:
[----:B------:R-:W-:Y:S05]  /*9640*/  BSYNC.RECONVERGENT B0 ;  /* 0x0000000000007941 */ /* 0x000fea0003800200 */
.L_x_130:
[----:B------:R-:W-:Y:S01]  /*9650*/  R2UR UR4, R87 ;  /* 0x00000000570472ca */ /* 0x000fe200000e0000 */
[----:B------:R-:W-:Y:S01]  /*9660*/  BAR.SYNC.DEFER_BLOCKING 0x1, 0x80 ;  /* 0x0042000000007b1d */ /* 0x000fe20000010000 */
[C---:B------:R-:W-:Y:S01]  /*9670*/  ISETP.NE.AND P0, PT, R89.reuse, 0x2, PT ;  /* 0x000000025900780c */ /* 0x040fe20003f05270 */
[----:B------:R-:W-:Y:S01]  /*9680*/  UISETP.NE.AND UP0, UPT, UR45, URZ, UPT ;  /* 0x000000ff2d00728c */ /* 0x000fe2000bf05270 */
[----:B------:R-:W-:Y:S01]  /*9690*/  ISETP.NE.AND P1, PT, R36, 0x4, PT ;  /* 0x000000042400780c */ /* 0x000fe20003f25270 */
[----:B------:R-:W-:Y:S01]  /*96a0*/  UIADD3 UR31, UPT, UPT, UR37, UR59, URZ ;  /* 0x0000003b251f7290 */ /* 0x000fe2000fffe0ff */
[----:B------:R-:W-:Y:S02]  /*96b0*/  SEL R5, RZ, 0x1, P0 ;  /* 0x00000001ff057807 */ /* 0x000fe40000000000 */
[----:B------:R-:W-:Y:S02]  /*96c0*/  SEL R3, RZ, 0x1, P1 ;  /* 0x00000001ff037807 */ /* 0x000fe40000800000 */
[----:B------:R-:W-:Y:S02]  /*96d0*/  LOP3.LUT R92, R92, R5, RZ, 0x3c, !PT ;  /* 0x000000055c5c7212 */ /* 0x000fe400078e3cff */
[----:B------:R-:W-:Y:S01]  /*96e0*/  LOP3.LUT R94, R94, R3, RZ, 0x3c, !PT ;  /* 0x000000035e5e7212 */ /* 0x000fe200078e3cff */
[----:B------:R-:W-:Y:S01]  /*96f0*/  UIADD3 UR30, UPT, UPT, UR38, UR4, URZ ;  /* 0x00000004261e7290 */ /* 0x000fe2000fffe0ff */
[----:B------:R-:W-:Y:S02]  /*9700*/  SEL R89, R89, RZ, P0 ;  /* 0x000000ff59597207 */ /* 0x000fe40000000000 */
[----:B------:R-:W-:Y:S01]  /*9710*/  SEL R36, R36, RZ, P1 ;  /* 0x000000ff24247207 */ /* 0x000fe20000800000 */
[----:B------:R-:W-:Y:S01]  /*9720*/  UMOV UR36, UR58 ;  /* 0x0000003a00247c82 */ /* 0x000fe20008000000 */
[----:B------:R-:W-:Y:S07]  /*9730*/  BRA.U UP0, `(.L_x_132) ;  /* 0xffffffb900e07547 */ /* 0x000fee000b83ffff */
[----:B------:R-:W-:Y:S05]  /*9740*/  EXIT ;  /* 0x000000000000794d */ /* 0x000fea0003800000 */
.L_x_24:
[----:B-1----:R1:W3:Y:S02]  /*9750*/  SYNCS.PHASECHK.TRANS64.TRYWAIT P0, [R0+URZ+0x110], R3 ;  /* 0x00011003000075a7 */ /* 0x0022e400080011ff */
[----:B---3--:R-:W-:Y:S05]  /*9760*/  @!P0 NANOSLEEP.SYNCS 0x989680 ;  /* 0x009896800000895d */ /* 0x008fea0003900000 */
[----:B------:R-:W3:Y:S02]  /*9770*/  @!P0 SYNCS.PHASECHK.TRANS64 P0, [R0+URZ+0x110], R3 ;  /* 0x00011003000085a7 */ /* 0x000ee400080010ff */
[----:B---3--:R-:W-:Y:S05]  /*9780*/  @!P0 BRA `(.L_x_24) ;  /* 0xfffffffc00f08947 */ /* 0x008fea000383ffff */
[----:B------:R-:W-:Y:S05]  /*9790*/  BRA `(.L_x_133) ;  /* 0xffffff8000487947 */ /* 0x000fea000383ffff */
.L_x_27:
[----:B-1----:R-:W-:-:S07]  /*97a0*/  MOV R0, UR33 ;  /* 0x0000002100007c02 */ /* 0x002fce0008000f00 */
.L_x_134:
[----:B-1----:R1:W3:Y:S02]  /*97b0*/  SYNCS.PHASECHK.TRANS64.TRYWAIT P0, [R0+URZ+0x28], R3 ;  /* 0x00002803000075a7 */ /* 0x0022e400080011ff */
[----:B---3--:R-:W-:Y:S05]  /*97c0*/  @!P0 NANOSLEEP.SYNCS 0x989680 ;  /* 0x009896800000895d */ /* 0x008fea0003900000 */
[----:B------:R-:W3:Y:S02]  /*97d0*/  @!P0 SYNCS.PHASECHK.TRANS64 P0, [R0+URZ+0x28], R3 ;  /* 0x00002803000085a7 */ /* 0x000ee400080010ff */
[----:B---3--:R-:W-:Y:S05]  /*97e0*/  @!P0 BRA `(.L_x_134) ;  /* 0xfffffffc00f08947 */ /* 0x008fea000383ffff */
[----:B------:R-:W-:Y:S05]  /*97f0*/  BRA `(.L_x_26) ;  /* 0xffffff8000887947 */ /* 0x000fea000383ffff */
.L_x_34:
[----:B-1----:R-:W-:-:S07]  /*9800*/  MOV R0, UR9 ;  /* 0x0000000900007c02 */ /* 0x002fce0008000f00 */
.L_x_135:
[----:B-1----:R1:W3:Y:S02]  /*9810*/  SYNCS.PHASECHK.TRANS64.TRYWAIT P0, [R0+URZ+0x28], R3 ;  /* 0x00002803000075a7 */ /* 0x0022e400080011ff */
[----:B---3--:R-:W-:Y:S05]  /*9820*/  @!P0 NANOSLEEP.SYNCS 0x989680 ;  /* 0x009896800000895d */ /* 0x008fea0003900000 */
[----:B------:R-:W3:Y:S02]  /*9830*/  @!P0 SYNCS.PHASECHK.TRANS64 P0, [R0+URZ+0x28], R3 ;  /* 0x00002803000085a7 */ /* 0x000ee400080010ff */
[----:B---3--:R-:W-:Y:S05]  /*9840*/  @!P0 BRA `(.L_x_135) ;  /* 0xfffffffc00f08947 */ /* 0x008fea000383ffff */
[----:B------:R-:W-:Y:S05]  /*9850*/  BRA `(.L_x_33) ;  /* 0xffffff8400447947 */ /* 0x000fea000383ffff */
.L_x_39:
[----:B-1----:R1:W3:Y:S02]  /*9860*/  SYNCS.PHASECHK.TRANS64.TRYWAIT P0, [R3+URZ+0xa0], R0 ;  /* 0x0000a000030075a7 */ /* 0x0022e400080011ff */
[----:B---3--:R-:W-:Y:S05]  /*9870*/  @!P0 NANOSLEEP.SYNCS 0x989680 ;  /* 0x009896800000895d */ /* 0x008fea0003900000 */
[----:B------:R-:W3:Y:S02]  /*9880*/  @!P0 SYNCS.PHASECHK.TRANS64 P0, [R3+URZ+0xa0], R0 ;  /* 0x0000a000030085a7 */ /* 0x000ee400080010ff */
[----:B---3--:R-:W-:Y:S05]  /*9890*/  @!P0 BRA `(.L_x_39) ;  /* 0xfffffffc00f08947 */ /* 0x008fea000383ffff */
[----:B------:R-:W-:Y:S05]  /*98a0*/  BRA `(.L_x_136) ;  /* 0xffffff8400e47947 */ /* 0x000fea000383ffff */
.L_x_43:
[----:B-1----:R-:W-:-:S07]  /*98b0*/  MOV R0, UR4 ;  /* 0x0000000400007c02 */ /* 0x002fce0008000f00 */
.L_x_137:
[----:B-1----:R1:W3:Y:S02]  /*98c0*/  SYNCS.PHASECHK.TRANS64.TRYWAIT P0, [R0+URZ], R3 ;  /* 0x00000003000075a7 */ /* 0x0022e400080011ff */
[----:B---3--:R-:W-:Y:S05]  /*98d0*/  @!P0 NANOSLEEP.SYNCS 0x989680 ;  /* 0x009896800000895d */ /* 0x008fea0003900000 */
[----:B------:R-:W3:Y:S02]  /*98e0*/  @!P0 SYNCS.PHASECHK.TRANS64 P0, [R0+URZ], R3 ;  /* 0x00000003000085a7 */ /* 0x000ee400080010ff */
[----:B---3--:R-:W-:Y:S05]  /*98f0*/  @!P0 BRA `(.L_x_137) ;  /* 0xfffffffc00f08947 */ /* 0x008fea000383ffff */
[----:B------:R-:W-:Y:S05]  /*9900*/  BRA `(.L_x_138) ;  /* 0xffffff8c008c7947 */ /* 0x000fea000383ffff */
.L_x_44:
[----:B------:R-:W-:-:S07]  /*9910*/  MOV R0, UR5 ;  /* 0x0000000500007c02 */ /* 0x000fce0008000f00 */
.L_x_139:
[----:B-1----:R1:W3:Y:S02]  /*9920*/  SYNCS.PHASECHK.TRANS64.TRYWAIT P0, [R0+URZ], R3 ;  /* 0x00000003000075a7 */ /* 0x0022e400080011ff */
[----:B---3--:R-:W-:Y:S05]  /*9930*/  @!P0 NANOSLEEP.SYNCS 0x989680 ;  /* 0x009896800000895d */ /* 0x008fea0003900000 */
[----:B------:R-:W3:Y:S02]  /*9940*/  @!P0 SYNCS.PHASECHK.TRANS64 P0, [R0+URZ], R3 ;  /* 0x00000003000085a7 */ /* 0x000ee400080010ff */
[----:B---3--:R-:W-:Y:S05]  /*9950*/  @!P0 BRA `(.L_x_139) ;  /* 0xfffffffc00f08947 */ /* 0x008fea000383ffff */
[----:B------:R-:W-:Y:S05]  /*9960*/  BRA `(.L_x_140) ;  /* 0xffffff8c00987947 */ /* 0x000fea000383ffff */
.L_x_45:
[----:B------:R-:W-:-:S07]  /*9970*/  MOV R0, UR5 ;  /* 0x0000000500007c02 */ /* 0x000fce0008000f00 */
.L_x_141:
[----:B-1----:R1:W3:Y:S02]  /*9980*/  SYNCS.PHASECHK.TRANS64.TRYWAIT P0, [R0+URZ], R3 ;  /* 0x00000003000075a7 */ /* 0x0022e400080011ff */
[----:B---3--:R-:W-:Y:S05]  /*9990*/  @!P0 NANOSLEEP.SYNCS 0x989680 ;  /* 0x009896800000895d */ /* 0x008fea0003900000 */
[----:B------:R-:W3:Y:S02]  /*99a0*/  @!P0 SYNCS.PHASECHK.TRANS64 P0, [R0+URZ], R3 ;  /* 0x00000003000085a7 */ /* 0x000ee400080010ff */
[----:B---3--:R-:W-:Y:S05]  /*99b0*/  @!P0 BRA `(.L_x_141) ;  /* 0xfffffffc00f08947 */ /* 0x008fea000383ffff */
[----:B------:R-:W-:Y:S05]  /*99c0*/  BRA `(.L_x_142) ;  /* 0xffffff8c00a47947 */ /* 0x000fea000383ffff */
.L_x_46:
[----:B------:R-:W-:-:S07]  /*99d0*/  MOV R0, UR5 ;  /* 0x0000000500007c02 */ /* 0x000fce0008000f00 */
.L_x_143:
[----:B-1----:R1:W3:Y:S02]  /*99e0*/  SYNCS.PHASECHK.TRANS64.TRYWAIT P0, [R0+URZ], R3 ;  /* 0x00000003000075a7 */ /* 0x0022e400080011ff */
[----:B---3--:R-:W-:Y:S05]  /*99f0*/  @!P0 NANOSLEEP.SYNCS 0x989680 ;  /* 0x009896800000895d */ /* 0x008fea0003900000 */
[----:B------:R-:W3:Y:S02]  /*9a00*/  @!P0 SYNCS.PHASECHK.TRANS64 P0, [R0+URZ], R3 ;  /* 0x00000003000085a7 */ /* 0x000ee400080010ff */
[----:B---3--:R-:W-:Y:S05]  /*9a10*/  @!P0 BRA `(.L_x_143) ;  /* 0xfffffffc00f08947 */ /* 0x008fea000383ffff */
[----:B------:R-:W-:Y:S05]  /*9a20*/  BRA `(.L_x_144) ;  /* 0xffffff8c00b07947 */ /* 0x000fea000383ffff */
.L_x_49:
[----:B--2---:R2:W3:Y:S02]  /*9a30*/  SYNCS.PHASECHK.TRANS64.TRYWAIT P0, [R2+URZ+0x100], R5 ;  /* 0x00010005020075a7 */ /* 0x0044e400080011ff */
[----:B---3--:R-:W-:Y:S05]  /*9a40*/  @!P0 NANOSLEEP.SYNCS 0x989680 ;  /* 0x009896800000895d */ /* 0x008fea0003900000 */
[----:B------:R-:W3:Y:S02]  /*9a50*/  @!P0 SYNCS.PHASECHK.TRANS64 P0, [R2+URZ+0x100], R5 ;  /* 0x00010005020085a7 */ /* 0x000ee400080010ff */
[----:B---3--:R-:W-:Y:S05]  /*9a60*/  @!P0 BRA `(.L_x_49) ;  /* 0xfffffffc00f08947 */ /* 0x008fea000383ffff */
[----:B------:R-:W-:Y:S05]  /*9a70*/  BRA `(.L_x_145) ;  /* 0xffffff9000147947 */ /* 0x000fea000383ffff */
.L_x_50:
[----:B------:R-:W-:-:S07]  /*9a80*/  MOV R2, UR4 ;  /* 0x0000000400027c02 */ /* 0x000fce0008000f00 */
.L_x_146:
[----:B--2---:R2:W3:Y:S02]  /*9a90*/  SYNCS.PHASECHK.TRANS64.TRYWAIT P0, [R2+URZ+0xb0], R5 ;  /* 0x0000b005020075a7 */ /* 0x0044e400080011ff */
[----:B---3--:R-:W-:Y:S05]  /*9aa0*/  @!P0 NANOSLEEP.SYNCS 0x989680 ;  /* 0x009896800000895d */ /* 0x008fea0003900000 */
[----:B------:R-:W3:Y:S02]  /*9ab0*/  @!P0 SYNCS.PHASECHK.TRANS64 P0, [R2+URZ+0xb0], R5 ;  /* 0x0000b005020085a7 */ /* 0x000ee400080010ff */
[----:B---3--:R-:W-:Y:S05]  /*9ac0*/  @!P0 BRA `(.L_x_146) ;  /* 0xfffffffc00f08947 */ /* 0x008fea000383ffff */
[----:B------:R-:W-:Y:S05]  /*9ad0*/  BRA `(.L_x_147) ;  /* 0xffffff9000247947 */ /* 0x000fea000383ffff */
.L_x_51:
[----:B--2---:R2:W3:Y:S02]  /*9ae0*/  SYNCS.PHASECHK.TRANS64.TRYWAIT P1, [R2+URZ+0xa0], R5 ;  /* 0x0000a005020075a7 */ /* 0x0044e400080211ff */
[----:B---3--:R-:W-:Y:S05]  /*9af0*/  @!P1 NANOSLEEP.SYNCS 0x989680 ;  /* 0x009896800000995d */ /* 0x008fea0003900000 */
[----:B------:R-:W3:Y:S02]  /*9b00*/  @!P1 SYNCS.PHASECHK.TRANS64 P1, [R2+URZ+0xa0], R5 ;  /* 0x0000a005020095a7 */ /* 0x000ee400080210ff */
[----:B---3--:R-:W-:Y:S05]  /*9b10*/  @!P1 BRA `(.L_x_51) ;  /* 0xfffffffc00f09947 */ /* 0x008fea000383ffff */
[----:B------:R-:W-:Y:S05]  /*9b20*/  BRA `(.L_x_148) ;  /* 0xffffff9000547947 */ /* 0x000fea000383ffff */
.L_x_54:
[----:B------:R-:W-:-:S07]  /*9b30*/  MOV R0, UR4 ;  /* 0x0000000400007c02 */ /* 0x000fce0008000f00 */
.L_x_149:
[----:B--2---:R2:W3:Y:S02]  /*9b40*/  SYNCS.PHASECHK.TRANS64.TRYWAIT P0, [R0+URZ+0xb0], R3 ;  /* 0x0000b003000075a7 */ /* 0x0044e400080011ff */
[----:B---3--:R-:W-:Y:S05]  /*9b50*/  @!P0 NANOSLEEP.SYNCS 0x989680 ;  /* 0x009896800000895d */ /* 0x008fea0003900000 */
[----:B------:R-:W3:Y:S02]  /*9b60*/  @!P0 SYNCS.PHASECHK.TRANS64 P0, [R0+URZ+0xb0], R3 ;  /* 0x0000b003000085a7 */ /* 0x000ee400080010ff */
[----:B---3--:R-:W-:Y:S05]  /*9b70*/  @!P0 BRA `(.L_x_149) ;  /* 0xfffffffc00f08947 */ /* 0x008fea000383ffff */
[----:B------:R-:W-:Y:S05]  /*9b80*/  BRA `(.L_x_53) ;  /* 0xffffff9000a87947 */ /* 0x000fea000383ffff */
.L_x_61:
[----:B-1----:R1:W2:Y:S02]  /*9b90*/  SYNCS.PHASECHK.TRANS64.TRYWAIT P1, [R0+URZ+0xa0], R5 ;  /* 0x0000a005000075a7 */ /* 0x0022a400080211ff */
[----:B--2---:R-:W-:Y:S05]  /*9ba0*/  @!P1 NANOSLEEP.SYNCS 0x989680 ;  /* 0x009896800000995d */ /* 0x004fea0003900000 */
[----:B------:R-:W2:Y:S02]  /*9bb0*/  @!P1 SYNCS.PHASECHK.TRANS64 P1, [R0+URZ+0xa0], R5 ;  /* 0x0000a005000095a7 */ /* 0x000ea400080210ff */
[----:B--2---:R-:W-:Y:S05]  /*9bc0*/  @!P1 BRA `(.L_x_61) ;  /* 0xfffffffc00f09947 */ /* 0x004fea000383ffff */
[----:B------:R-:W-:Y:S05]  /*9bd0*/  BRA `(.L_x_150) ;  /* 0xffffff9800107947 */ /* 0x000fea000383ffff */
.L_x_62:
[----:B------:R-:W-:-:S07]  /*9be0*/  MOV R3, UR23 ;  /* 0x0000001700037c02 */ /* 0x000fce0008000f00 */
.L_x_151:
[----:B-1----:R1:W2:Y:S02]  /*9bf0*/  SYNCS.PHASECHK.TRANS64.TRYWAIT P0, [R3+URZ+0xe0], R0 ;  /* 0x0000e000030075a7 */ /* 0x0022a400080011ff */
[----:B--2---:R-:W-:Y:S05]  /*9c00*/  @!P0 NANOSLEEP.SYNCS 0x989680 ;  /* 0x009896800000895d */ /* 0x004fea0003900000 */
[----:B------:R-:W2:Y:S02]  /*9c10*/  @!P0 SYNCS.PHASECHK.TRANS64 P0, [R3+URZ+0xe0], R0 ;  /* 0x0000e000030085a7 */ /* 0x000ea400080010ff */
[----:B--2---:R-:W-:Y:S05]  /*9c20*/  @!P0 BRA `(.L_x_151) ;  /* 0xfffffffc00f08947 */ /* 0x004fea000383ffff */
[----:B------:R-:W-:Y:S05]  /*9c30*/  BRA `(.L_x_152) ;  /* 0xffffff9800607947 */ /* 0x000fea000383ffff */
.L_x_65:
[----:B------:R-:W-:Y:S07]  /*9c40*/  MOV R0, UR5 ;  /* 0x0000000500007c02 */ /* 0x000fee0008000f00 */
.L_x_153:
[----:B-1----:R1:W2:Y:S02]  /*9c50*/  SYNCS.PHASECHK.TRANS64.TRYWAIT P0, [R0+URZ], R3 ;  /* 0x00000003000075a7 */ /* 0x0022a400080011ff */
[----:B--2---:R-:W-:Y:S05]  /*9c60*/  @!P0 NANOSLEEP.SYNCS 0x989680 ;  /* 0x009896800000895d */ /* 0x004fea0003900000 */
[----:B------:R-:W2:Y:S02]  /*9c70*/  @!P0 SYNCS.PHASECHK.TRANS64 P0, [R0+URZ], R3 ;  /* 0x00000003000085a7 */ /* 0x000ea400080010ff */
[----:B--2---:R-:W-:Y:S05]  /*9c80*/  @!P0 BRA `(.L_x_153) ;  /* 0xfffffffc00f08947 */ /* 0x004fea000383ffff */
[----:B------:R-:W-:Y:S05]  /*9c90*/  BRA `(.L_x_64) ;  /* 0xffffff98007c7947 */ /* 0x000fea000383ffff */
.L_x_68:
[----:B------:R-:W-:-:S07]  /*9ca0*/  MOV R0, UR4 ;  /* 0x0000000400007c02 */ /* 0x000fce0008000f00 */
.L_x_154:
[----:B--2---:R2:W4:Y:S02]  /*9cb0*/  SYNCS.PHASECHK.TRANS64.TRYWAIT P0, [R0+URZ], R3 ;  /* 0x00000003000075a7 */ /* 0x00452400080011ff */
[----:B----4-:R-:W-:Y:S05]  /*9cc0*/  @!P0 NANOSLEEP.SYNCS 0x989680 ;  /* 0x009896800000895d */ /* 0x010fea0003900000 */
[----:B------:R-:W4:Y:S02]  /*9cd0*/  @!P0 SYNCS.PHASECHK.TRANS64 P0, [R0+URZ], R3 ;  /* 0x00000003000085a7 */ /* 0x000f2400080010ff */
[----:B----4-:R-:W-:Y:S05]  /*9ce0*/  @!P0 BRA `(.L_x_154) ;  /* 0xfffffffc00f08947 */ /* 0x010fea000383ffff */
[----:B------:R-:W-:Y:S05]  /*9cf0*/  BRA `(.L_x_155) ;  /* 0xffffff9c00307947 */ /* 0x000fea000383ffff */
.L_x_69:
[----:B------:R-:W-:-:S07]  /*9d00*/  MOV R0, UR5 ;  /* 0x0000000500007c02 */ /* 0x000fce0008000f00 */
.L_x_156:
[----:B-1----:R1:W2:Y:S02]  /*9d10*/  SYNCS.PHASECHK.TRANS64.TRYWAIT P0, [R0+URZ], R3 ;  /* 0x00000003000075a7 */ /* 0x0022a400080011ff */
[----:B--2---:R-:W-:Y:S05]  /*9d20*/  @!P0 NANOSLEEP.SYNCS 0x989680 ;  /* 0x009896800000895d */ /* 0x004fea0003900000 */
[----:B------:R-:W2:Y:S02]  /*9d30*/  @!P0 SYNCS.PHASECHK.TRANS64 P0, [R0+URZ], R3 ;  /* 0x00000003000085a7 */ /* 0x000ea400080010ff */
[----:B--2---:R-:W-:Y:S05]  /*9d40*/  @!P0 BRA `(.L_x_156) ;  /* 0xfffffffc00f08947 */ /* 0x004fea000383ffff */
[----:B------:R-:W-:Y:S05]  /*9d50*/  BRA `(.L_x_157) ;  /* 0xffffff9c003c7947 */ /* 0x000fea000383ffff */
.L_x_70:
[----:B------:R-:W-:-:S07]  /*9d60*/  MOV R0, UR5 ;  /* 0x0000000500007c02 */ /* 0x000fce0008000f00 */
.L_x_158:
[----:B-1----:R1:W2:Y:S02]  /*9d70*/  SYNCS.PHASECHK.TRANS64.TRYWAIT P0, [R0+URZ], R3 ;  /* 0x00000003000075a7 */ /* 0x0022a400080011ff */
[----:B--2---:R-:W-:Y:S05]  /*9d80*/  @!P0 NANOSLEEP.SYNCS 0x989680 ;  /* 0x009896800000895d */ /* 0x004fea0003900000 */
[----:B------:R-:W2:Y:S02]  /*9d90*/  @!P0 SYNCS.PHASECHK.TRANS64 P0, [R0+URZ], R3 ;  /* 0x00000003000085a7 */ /* 0x000ea400080010ff */
[----:B--2---:R-:W-:Y:S05]  /*9da0*/  @!P0 BRA `(.L_x_158) ;  /* 0xfffffffc00f08947 */ /* 0x004fea000383ffff */
[----:B------:R-:W-:Y:S05]  /*9db0*/  BRA `(.L_x_159) ;  /* 0xffffff9c00487947 */ /* 0x000fea000383ffff */
.L_x_71:
[----:B------:R-:W-:-:S07]  /*9dc0*/  MOV R0, UR4 ;  /* 0x0000000400007c02 */ /* 0x000fce0008000f00 */
.L_x_160:
[----:B-1----:R1:W2:Y:S02]  /*9dd0*/  SYNCS.PHASECHK.TRANS64.TRYWAIT P0, [R0+URZ], R3 ;  /* 0x00000003000075a7 */ /* 0x0022a400080011ff */
[----:B--2---:R-:W-:Y:S05]  /*9de0*/  @!P0 NANOSLEEP.SYNCS 0x989680 ;  /* 0x009896800000895d */ /* 0x004fea0003900000 */
[----:B------:R-:W2:Y:S02]  /*9df0*/  @!P0 SYNCS.PHASECHK.TRANS64 P0, [R0+URZ], R3 ;  /* 0x00000003000085a7 */ /* 0x000ea400080010ff */
[----:B--2---:R-:W-:Y:S05]  /*9e00*/  @!P0 BRA `(.L_x_160) ;  /* 0xfffffffc00f08947 */ /* 0x004fea000383ffff */
[----:B------:R-:W-:Y:S05]  /*9e10*/  BRA `(.L_x_161) ;  /* 0xffffff9c00547947 */ /* 0x000fea000383ffff */
.L_x_76:
[----:B-1----:R1:W2:Y:S02]  /*9e20*/  SYNCS.PHASECHK.TRANS64.TRYWAIT P0, [R8+URZ+0xa0], R5 ;  /* 0x0000a005080075a7 */ /* 0x0022a400080011ff */
[----:B--2---:R-:W-:Y:S05]  /*9e30*/  @!P0 NANOSLEEP.SYNCS 0x989680 ;  /* 0x009896800000895d */ /* 0x004fea0003900000 */
[----:B------:R-:W2:Y:S02]  /*9e40*/  @!P0 SYNCS.PHASECHK.TRANS64 P0, [R8+URZ+0xa0], R5 ;  /* 0x0000a005080085a7 */ /* 0x000ea400080010ff */
[----:B--2---:R-:W-:Y:S05]  /*9e50*/  @!P0 BRA `(.L_x_76) ;  /* 0xfffffffc00f08947 */ /* 0x004fea000383ffff */
[----:B------:R-:W-:Y:S05]  /*9e60*/  BRA `(.L_x_162) ;  /* 0xffffffa000987947 */ /* 0x000fea000383ffff */
.L_x_79:
[----:B------:R-:W-:Y:S07]  /*9e70*/  MOV R0, UR21 ;  /* 0x0000001500007c02 */ /* 0x000fee0008000f00 */
.L_x_163:
[----:B-1----:R1:W2:Y:S02]  /*9e80*/  SYNCS.PHASECHK.TRANS64.TRYWAIT P1, [R0+URZ+0x98], R5 ;  /* 0x00009805000075a7 */ /* 0x0022a400080211ff */
[----:B--2---:R-:W-:Y:S05]  /*9e90*/  @!P1 NANOSLEEP.SYNCS 0x989680 ;  /* 0x009896800000995d */ /* 0x004fea0003900000 */
[----:B------:R-:W2:Y:S02]  /*9ea0*/  @!P1 SYNCS.PHASECHK.TRANS64 P1, [R0+URZ+0x98], R5 ;  /* 0x00009805000095a7 */ /* 0x000ea400080210ff */
[----:B--2---:R-:W-:Y:S05]  /*9eb0*/  @!P1 BRA `(.L_x_163) ;  /* 0xfffffffc00f09947 */ /* 0x004fea000383ffff */
[----:B------:R-:W-:Y:S05]  /*9ec0*/  BRA `(.L_x_78) ;  /* 0xffffffa800147947 */ /* 0x000fea000383ffff */
.L_x_82:
[----:B-1----:R-:W-:Y:S07]  /*9ed0*/  MOV R5, UR21 ;  /* 0x0000001500057c02 */ /* 0x002fee0008000f00 */
.L_x_164:
[----:B-1----:R1:W2:Y:S02]  /*9ee0*/  SYNCS.PHASECHK.TRANS64.TRYWAIT P0, [R5+URZ+0x70], R4 ;  /* 0x00007004050075a7 */ /* 0x0022a400080011ff */
[----:B--2---:R-:W-:Y:S05]  /*9ef0*/  @!P0 NANOSLEEP.SYNCS 0x989680 ;  /* 0x009896800000895d */ /* 0x004fea0003900000 */
[----:B------:R-:W2:Y:S02]  /*9f00*/  @!P0 SYNCS.PHASECHK.TRANS64 P0, [R5+URZ+0x70], R4 ;  /* 0x00007004050085a7 */ /* 0x000ea400080010ff */
[----:B--2---:R-:W-:Y:S05]  /*9f10*/  @!P0 BRA `(.L_x_164) ;  /* 0xfffffffc00f08947 */ /* 0x004fea000383ffff */
[----:B------:R-:W-:Y:S05]  /*9f20*/  BRA `(.L_x_165) ;  /* 0xffffffa8006c7947 */ /* 0x000fea000383ffff */
.L_x_83:
[----:B------:R-:W-:Y:S07]  /*9f30*/  MOV R5, UR21 ;  /* 0x0000001500057c02 */ /* 0x000fee0008000f00 */
.L_x_166:
[----:B-1----:R1:W2:Y:S02]  /*9f40*/  SYNCS.PHASECHK.TRANS64.TRYWAIT P0, [R5+URZ+0x78], R4 ;  /* 0x00007804050075a7 */ /* 0x0022a400080011ff */
[----:B--2---:R-:W-:Y:S05]  /*9f50*/  @!P0 NANOSLEEP.SYNCS 0x989680 ;  /* 0x009896800000895d */ /* 0x004fea0003900000 */
[----:B------:R-:W2:Y:S02]  /*9f60*/  @!P0 SYNCS.PHASECHK.TRANS64 P0, [R5+URZ+0x78], R4 ;  /* 0x00007804050085a7 */ /* 0x000ea400080010ff */
[----:B--2---:R-:W-:Y:S05]  /*9f70*/  @!P0 BRA `(.L_x_166) ;  /* 0xfffffffc00f08947 */ /* 0x004fea000383ffff */
[----:B------:R-:W-:Y:S05]  /*9f80*/  BRA `(.L_x_167) ;  /* 0xffffffa800a47947 */ /* 0x000fea000383ffff */
.L_x_84:
[----:B-1----:R-:W-:Y:S07]  /*9f90*/  MOV R5, UR21 ;  /* 0x0000001500057c02 */ /* 0x002fee0008000f00 */
.L_x_168:
[----:B-1----:R1:W2:Y:S02]  /*9fa0*/  SYNCS.PHASECHK.TRANS64.TRYWAIT P0, [R5+URZ+0x80], R4 ;  /* 0x00008004050075a7 */ /* 0x0022a400080011ff */
[----:B--2---:R-:W-:Y:S05]  /*9fb0*/  @!P0 NANOSLEEP.SYNCS 0x989680 ;  /* 0x009896800000895d */ /* 0x004fea0003900000 */
[----:B------:R-:W2:Y:S02]  /*9fc0*/  @!P0 SYNCS.PHASECHK.TRANS64 P0, [R5+URZ+0x80], R4 ;  /* 0x00008004050085a7 */ /* 0x000ea400080010ff */
[----:B--2---:R-:W-:Y:S05]  /*9fd0*/  @!P0 BRA `(.L_x_168) ;  /* 0xfffffffc00f08947 */ /* 0x004fea000383ffff */
[----:B------:R-:W-:Y:S05]  /*9fe0*/  BRA `(.L_x_169) ;  /* 0xffffffa800e87947 */ /* 0x000fea000383ffff */
.L_x_85:
[----:B-1----:R-:W-:Y:S07]  /*9ff0*/  MOV R5, UR21 ;  /* 0x0000001500057c02 */ /* 0x002fee0008000f00 */
.L_x_170:
[----:B-1----:R1:W2:Y:S02]  /*a000*/  SYNCS.PHASECHK.TRANS64.TRYWAIT P0, [R5+URZ+0x88], R4 ;  /* 0x00008804050075a7 */ /* 0x0022a400080011ff */
[----:B--2---:R-:W-:Y:S05]  /*a010*/  @!P0 NANOSLEEP.SYNCS 0x989680 ;  /* 0x009896800000895d */ /* 0x004fea0003900000 */
[----:B------:R-:W2:Y:S02]  /*a020*/  @!P0 SYNCS.PHASECHK.TRANS64 P0, [R5+URZ+0x88], R4 ;  /* 0x00008804050085a7 */ /* 0x000ea400080010ff */
[----:B--2---:R-:W-:Y:S05]  /*a030*/  @!P0 BRA `(.L_x_170) ;  /* 0xfffffffc00f08947 */ /* 0x004fea000383ffff */
[----:B------:R-:W-:Y:S05]  /*a040*/  BRA `(.L_x_171) ;  /* 0xffffffac00307947 */ /* 0x000fea000383ffff */
.L_x_87:
[----:B------:R-:W-:-:S07]  /*a050*/  MOV R0, UR21 ;  /* 0x0000001500007c02 */ /* 0x000fce0008000f00 */
.L_x_172:
[----:B-1----:R1:W2:Y:S02]  /*a060*/  SYNCS.PHASECHK.TRANS64.TRYWAIT P0, [R0+URZ+0x70], R3 ;  /* 0x00007003000075a7 */ /* 0x0022a400080011ff */
[----:B--2---:R-:W-:Y:S05]  /*a070*/  @!P0 NANOSLEEP.SYNCS 0x989680 ;  /* 0x009896800000895d */ /* 0x004fea0003900000 */
[----:B------:R-:W2:Y:S02]  /*a080*/  @!P0 SYNCS.PHASECHK.TRANS64 P0, [R0+URZ+0x70], R3 ;  /* 0x00007003000085a7 */ /* 0x000ea400080010ff */
[----:B--2---:R-:W-:Y:S05]  /*a090*/  @!P0 BRA `(.L_x_172) ;  /* 0xfffffffc00f08947 */ /* 0x004fea000383ffff */
[----:B------:R-:W-:Y:S05]  /*a0a0*/  BRA `(.L_x_173) ;  /* 0xffffffac00a47947 */ /* 0x000fea000383ffff */
.L_x_88:
[----:B-1----:R-:W-:-:S07]  /*a0b0*/  MOV R0, UR21 ;  /* 0x0000001500007c02 */ /* 0x002fce0008000f00 */
.L_x_174:
[----:B-1----:R1:W2:Y:S02]  /*a0c0*/  SYNCS.PHASECHK.TRANS64.TRYWAIT P0, [R0+URZ+0x78], R3 ;  /* 0x00007803000075a7 */ /* 0x0022a400080011ff */
[----:B--2---:R-:W-:Y:S05]  /*a0d0*/  @!P0 NANOSLEEP.SYNCS 0x989680 ;  /* 0x009896800000895d */ /* 0x004fea0003900000 */
[----:B------:R-:W2:Y:S02]  /*a0e0*/  @!P0 SYNCS.PHASECHK.TRANS64 P0, [R0+URZ+0x78], R3 ;  /* 0x00007803000085a7 */ /* 0x000ea400080010ff */
[----:B--2---:R-:W-:Y:S05]  /*a0f0*/  @!P0 BRA `(.L_x_174) ;  /* 0xfffffffc00f08947 */ /* 0x004fea000383ffff */
[----:B------:R-:W-:Y:S05]  /*a100*/  BRA `(.L_x_175) ;  /* 0xffffffac00947947 */ /* 0x000fea000383ffff */
.L_x_89:
[----:B-1----:R-:W-:-:S07]  /*a110*/  MOV R0, UR21 ;  /* 0x0000001500007c02 */ /* 0x002fce0008000f00 */
.L_x_176:
[----:B-1----:R1:W2:Y:S02]  /*a120*/  SYNCS.PHASECHK.TRANS64.TRYWAIT P0, [R0+URZ+0x80], R3 ;  /* 0x00008003000075a7 */ /* 0x0022a400080011ff */
[----:B--2---:R-:W-:Y:S05]  /*a130*/  @!P0 NANOSLEEP.SYNCS 0x989680 ;  /* 0x009896800000895d */ /* 0x004fea0003900000 */
[----:B------:R-:W2:Y:S02]  /*a140*/  @!P0 SYNCS.PHASECHK.TRANS64 P0, [R0+URZ+0x80], R3 ;  /* 0x00008003000085a7 */ /* 0x000ea400080010ff */
[----:B--2---:R-:W-:Y:S05]  /*a150*/  @!P0 BRA `(.L_x_176) ;  /* 0xfffffffc00f08947 */ /* 0x004fea000383ffff */
[----:B------:R-:W-:Y:S05]  /*a160*/  BRA `(.L_x_177) ;  /* 0xffffffac00847947 */ /* 0x000fea000383ffff */
.L_x_91:
[----:B-1----:R1:W2:Y:S02]  /*a170*/  SYNCS.PHASECHK.TRANS64.TRYWAIT P0, [R3+URZ+0xa0], R0 ;  /* 0x0000a000030075a7 */ /* 0x0022a400080011ff */
[----:B--2---:R-:W-:Y:S05]  /*a180*/  @!P0 NANOSLEEP.SYNCS 0x989680 ;  /* 0x009896800000895d */ /* 0x004fea0003900000 */
[----:B------:R-:W2:Y:S02]  /*a190*/  @!P0 SYNCS.PHASECHK.TRANS64 P0, [R3+URZ+0xa0], R0 ;  /* 0x0000a000030085a7 */ /* 0x000ea400080010ff */
[----:B--2---:R-:W-:Y:S05]  /*a1a0*/  @!P0 BRA `(.L_x_91) ;  /* 0xfffffffc00f08947 */ /* 0x004fea000383ffff */
[----:B------:R-:W-:Y:S05]  /*a1b0*/  BRA `(.L_x_178) ;  /* 0xffffffb000547947 */ /* 0x000fea000383ffff */
.L_x_102:
[----:B--2---:R2:W1:Y:S02]  /*a1c0*/  SYNCS.PHASECHK.TRANS64.TRYWAIT P1, [R2+URZ+0x50], R3 ;  /* 0x00005003020075a7 */ /* 0x00446400080211ff */
[----:B-1----:R-:W-:Y:S05]  /*a1d0*/  @!P1 NANOSLEEP.SYNCS 0x989680 ;  /* 0x009896800000995d */ /* 0x002fea0003900000 */
[----:B------:R-:W1:Y:S02]  /*a1e0*/  @!P1 SYNCS.PHASECHK.TRANS64 P1, [R2+URZ+0x50], R3 ;  /* 0x00005003020095a7 */ /* 0x000e6400080210ff */
[----:B-1----:R-:W-:Y:S05]  /*a1f0*/  @!P1 BRA `(.L_x_102) ;  /* 0xfffffffc00f09947 */ /* 0x002fea000383ffff */
[----:B------:R-:W-:Y:S05]  /*a200*/  BRA `(.L_x_101) ;  /* 0xffffffbc00cc7947 */ /* 0x000fea000383ffff */
.L_x_104:
[----:B--2---:R2:W4:Y:S02]  /*a210*/  SYNCS.PHASECHK.TRANS64.TRYWAIT P0, [R71+URZ+0xc0], R4 ;  /* 0x0000c004470075a7 */ /* 0x00452400080011ff */
[----:B----4-:R-:W-:Y:S05]  /*a220*/  @!P0 NANOSLEEP.SYNCS 0x989680 ;  /* 0x009896800000895d */ /* 0x010fea0003900000 */
[----:B------:R-:W4:Y:S02]  /*a230*/  @!P0 SYNCS.PHASECHK.TRANS64 P0, [R71+URZ+0xc0], R4 ;  /* 0x0000c004470085a7 */ /* 0x000f2400080010ff */
[----:B----4-:R-:W-:Y:S05]  /*a240*/  @!P0 BRA `(.L_x_104) ;  /* 0xfffffffc00f08947 */ /* 0x010fea000383ffff */
[----:B------:R-:W-:Y:S05]  /*a250*/  BRA `(.L_x_103) ;  /* 0xffffffc0001c7947 */ /* 0x000fea000383ffff */
.L_x_112:
[----:B---3--:R3:W4:Y:S02]  /*a260*/  SYNCS.PHASECHK.TRANS64.TRYWAIT P0, [R112+URZ+0x50], R3 ;  /* 0x00005003700075a7 */ /* 0x00872400080011ff */
[----:B----4-:R-:W-:Y:S05]  /*a270*/  @!P0 NANOSLEEP.SYNCS 0x989680 ;  /* 0x009896800000895d */ /* 0x010fea0003900000 */
[----:B------:R-:W4:Y:S02]  /*a280*/  @!P0 SYNCS.PHASECHK.TRANS64 P0, [R112+URZ+0x50], R3 ;  /* 0x00005003700085a7 */ /* 0x000f2400080010ff */
[----:B----4-:R-:W-:Y:S05]  /*a290*/  @!P0 BRA `(.L_x_112) ;  /* 0xfffffffc00f08947 */ /* 0x010fea000383ffff */
[----:B------:R-:W-:Y:S05]  /*a2a0*/  BRA `(.L_x_111) ;  /* 0xffffffcc00107947 */ /* 0x000fea000383ffff */
.L_x_120:
[----:B---3--:R3:W4:Y:S02]  /*a2b0*/  SYNCS.PHASECHK.TRANS64.TRYWAIT P0, [R112+URZ+0x50], R5 ;  /* 0x00005005700075a7 */ /* 0x00872400080011ff */
[----:B----4-:R-:W-:Y:S05]  /*a2c0*/  @!P0 NANOSLEEP.SYNCS 0x989680 ;  /* 0x009896800000895d */ /* 0x010fea0003900000 */
[----:B------:R-:W4:Y:S02]  /*a2d0*/  @!P0 SYNCS.PHASECHK.TRANS64 P0, [R112+URZ+0x50], R5 ;  /* 0x00005005700085a7 */ /* 0x000f2400080010ff */
[----:B----4-:R-:W-:Y:S05]  /*a2e0*/  @!P0 BRA `(.L_x_120) ;  /* 0xfffffffc00f08947 */ /* 0x010fea000383ffff */
[----:B------:R-:W-:Y:S05]  /*a2f0*/  BRA `(.L_x_119) ;  /* 0xffffffd800507947 */ /* 0x000fea000383ffff */
.L_x_128:
[----:B---3--:R3:W4:Y:S02]  /*a300*/  SYNCS.PHASECHK.TRANS64.TRYWAIT P0, [R102+URZ+0x50], R3 ;  /* 0x00005003660075a7 */ /* 0x00872400080011ff */
[----:B----4-:R-:W-:Y:S05]  /*a310*/  @!P0 NANOSLEEP.SYNCS 0x989680 ;  /* 0x009896800000895d */ /* 0x010fea0003900000 */
[----:B------:R-:W4:Y:S02]  /*a320*/  @!P0 SYNCS.PHASECHK.TRANS64 P0, [R102+URZ+0x50], R3 ;  /* 0x00005003660085a7 */ /* 0x000f2400080010ff */
[----:B----4-:R-:W-:Y:S05]  /*a330*/  @!P0 BRA `(.L_x_128) ;  /* 0xfffffffc00f08947 */ /* 0x010fea000383ffff */
[----:B------:R-:W-:Y:S05]  /*a340*/  BRA `(.L_x_127) ;  /* 0xffffffe4009c7947 */ /* 0x000fea000383ffff */
        .weak           $__internal_0_$__cuda_sm10x_tcgen05_guardrail_trap_col_being_dealloced_not_returned_by_alloc
        .type           $__internal_0_$__cuda_sm10x_tcgen05_guardrail_trap_col_being_dealloced_not_returned_by_alloc,@function
        .size           $__internal_0_$__cuda_sm10x_tcgen05_guardrail_trap_col_being_dealloced_not_returned_by_alloc,($__internal_1_$__cuda_sm10x_tcgen05_guardrail_trap_phase_invalid_during_alloc - $__internal_0_$__cuda_sm10x_tcgen05_guardrail_trap_col_being_dealloced_not_returned_by_alloc)
$__internal_0_$__cuda_sm10x_tcgen05_guardrail_trap_col_being_dealloced_not_returned_by_alloc:
[----:B------:R-:W-:Y:S05]  /*a350*/  BPT.TRAP 0x1 ;  /* 0x000000040000795c */ /* 0x000fea0000300000 */
[----:B------:R-:W-:-:S04]  /*a360*/  HFMA2 R3, -RZ, RZ, 0, 0 ;  /* 0x00000000ff037431 */ /* 0x000fc800000001ff */
[----:B------:R-:W-:Y:S05]  /*a370*/  RET.REL.NODEC R2 `(_ZN7cutlass13device_kernelINS_4gemm6kernel13GemmUniversalIN4cute5tupleIJiiiiEEENS1_10collective13CollectiveMmaINS1_35MainloopSm100TmaUmmaWarpSpecializedILi5ELi2ELi4ENS5_IJNS4_1CILi2EEENSA_ILi1EEESC_EEEEENS5_IJNSA_ILi64EEENSA_ILi256EEESF_EEENS_12float_e5m2_tENS5_IJlSC_lEEESI_SJ_NS4_8TiledMMAINS4_8MMA_AtomIJNS4_10MMA_TraitsINS4_19SM100_MMA_F8F6F4_SSEJSI_SI_fSF_SG_NS4_17integral_constantINS4_4UMMA5MajorELSQ_0EEESR_NSO_INSP_7ScaleInELSS_0EEEST_EEEEEENS4_6LayoutINS5_IJSC_SC_SC_EEENS5_IJNSA_ILi0EEESY_SY_EEEEENS5_IJNS4_10UnderscoreES11_S11_EEEEENS4_13SM90_TMA_LOADENS4_14ComposedLayoutINS4_7SwizzleILi2ELi4ELi3EEENS4_18smem_ptr_flag_bitsILi8EEENSW_INS5_IJNSA_ILi8EEESF_EEENS5_IJSF_SC_EEEEEEEvNS4_8identityENS4_23SM90_TMA_LOAD_MULTICASTES1E_vS1F_EENS_8epilogue10collective18CollectiveEpilogueINS1I_23Sm100TmaWarpSpecializedILi4ELi2ELi32ELb0ELb0EEEJSH_NS5_IJNSW_ISF_SC_EES1N_EEESI_SJ_SI_SJ_NS1I_6fusion15FusionCallbacksIS1M_NS1P_17LinearCombinationISI_fSI_fLNS_15FloatRoundStyleE2EEESH_S1O_JEEENS4_5SM1004TMEM4LOAD26SM100_TMEM_LOAD_16dp32b32xES14_S1E_NS4_39AutoVectorizingCopyWithAssumedAlignmentILi128EEENS4_14SM90_TMA_STOREES1E_S20_S20_EEEvvEEEEvNT_6ParamsE) ;  /* 0xffffff5c02207950 */ /* 0x000fea0003c3ffff */
        .weak           $__internal_1_$__cuda_sm10x_tcgen05_guardrail_trap_phase_invalid_during_alloc
        .type           $__internal_1_$__cuda_sm10x_tcgen05_guardrail_trap_phase_invalid_during_alloc,@function
        .size           $__internal_1_$__cuda_sm10x_tcgen05_guardrail_trap_phase_invalid_during_alloc,($__internal_2_$__cuda_sm10x_tcgen05_guardrail_trap_unallocated_columns_being_dealloced - $__internal_1_$__cuda_sm10x_tcgen05_guardrail_trap_phase_invalid_during_alloc)
$__internal_1_$__cuda_sm10x_tcgen05_guardrail_trap_phase_invalid_during_alloc:
[----:B------:R-:W-:Y:S05]  /*a380*/  BPT.TRAP 0x1 ;  /* 0x000000040000795c */ /* 0x000fea0000300000 */
[----:B------:R-:W-:-:S04]  /*a390*/  MOV R5, 0x0 ;  /* 0x0000000000057802 */ /* 0x000fc80000000f00 */
[----:B------:R-:W-:Y:S05]  /*a3a0*/  RET.REL.NODEC R4 `(_ZN7cutlass13device_kernelINS_4gemm6kernel13GemmUniversalIN4cute5tupleIJiiiiEEENS1_10collective13CollectiveMmaINS1_35MainloopSm100TmaUmmaWarpSpecializedILi5ELi2ELi4ENS5_IJNS4_1CILi2EEENSA_ILi1EEESC_EEEEENS5_IJNSA_ILi64EEENSA_ILi256EEESF_EEENS_12float_e5m2_tENS5_IJlSC_lEEESI_SJ_NS4_8TiledMMAINS4_8MMA_AtomIJNS4_10MMA_TraitsINS4_19SM100_MMA_F8F6F4_SSEJSI_SI_fSF_SG_NS4_17integral_constantINS4_4UMMA5MajorELSQ_0EEESR_NSO_INSP_7ScaleInELSS_0EEEST_EEEEEENS4_6LayoutINS5_IJSC_SC_SC_EEENS5_IJNSA_ILi0EEESY_SY_EEEEENS5_IJNS4_10UnderscoreES11_S11_EEEEENS4_13SM90_TMA_LOADENS4_14ComposedLayoutINS4_7SwizzleILi2ELi4ELi3EEENS4_18smem_ptr_flag_bitsILi8EEENSW_INS5_IJNSA_ILi8EEESF_EEENS5_IJSF_SC_EEEEEEEvNS4_8identityENS4_23SM90_TMA_LOAD_MULTICASTES1E_vS1F_EENS_8epilogue10collective18CollectiveEpilogueINS1I_23Sm100TmaWarpSpecializedILi4ELi2ELi32ELb0ELb0EEEJSH_NS5_IJNSW_ISF_SC_EES1N_EEESI_SJ_SI_SJ_NS1I_6fusion15FusionCallbacksIS1M_NS1P_17LinearCombinationISI_fSI_fLNS_15FloatRoundStyleE2EEESH_S1O_JEEENS4_5SM1004TMEM4LOAD26SM100_TMEM_LOAD_16dp32b32xES14_S1E_NS4_39AutoVectorizingCopyWithAssumedAlignmentILi128EEENS4_14SM90_TMA_STOREES1E_S20_S20_EEEvvEEEEvNT_6ParamsE) ;  /* 0xffffff5c04147950 */ /* 0x000fea0003c3ffff */
        .weak           $__internal_2_$__cuda_sm10x_tcgen05_guardrail_trap_unallocated_columns_being_dealloced
        .type           $__internal_2_$__cuda_sm10x_tcgen05_guardrail_trap_unallocated_columns_being_dealloced,@function
        .size           $__internal_2_$__cuda_sm10x_tcgen05_guardrail_trap_unallocated_columns_being_dealloced,(.L_x_180 - $__internal_2_$__cuda_sm10x_tcgen05_guardrail_trap_unallocated_columns_being_dealloced)
$__internal_2_$__cuda_sm10x_tcgen05_guardrail_trap_unallocated_columns_being_dealloced:
[----:B------:R-:W-:Y:S05]  /*a3b0*/  BPT.TRAP 0x1 ;  /* 0x000000040000795c */ /* 0x000fea0000300000 */
[----:B------:R-:W-:-:S04]  /*a3c0*/  HFMA2 R3, -RZ, RZ, 0, 0 ;  /* 0x00000000ff037431 */ /* 0x000fc800000001ff */
[----:B------:R-:W-:Y:S05]  /*a3d0*/  RET.REL.NODEC R2 `(_ZN7cutlass13device_kernelINS_4gemm6kernel13GemmUniversalIN4cute5tupleIJiiiiEEENS1_10collective13CollectiveMmaINS1_35MainloopSm100TmaUmmaWarpSpecializedILi5ELi2ELi4ENS5_IJNS4_1CILi2EEENSA_ILi1EEESC_EEEEENS5_IJNSA_ILi64EEENSA_ILi256EEESF_EEENS_12float_e5m2_tENS5_IJlSC_lEEESI_SJ_NS4_8TiledMMAINS4_8MMA_AtomIJNS4_10MMA_TraitsINS4_19SM100_MMA_F8F6F4_SSEJSI_SI_fSF_SG_NS4_17integral_constantINS4_4UMMA5MajorELSQ_0EEESR_NSO_INSP_7ScaleInELSS_0EEEST_EEEEEENS4_6LayoutINS5_IJSC_SC_SC_EEENS5_IJNSA_ILi0EEESY_SY_EEEEENS5_IJNS4_10UnderscoreES11_S11_EEEEENS4_13SM90_TMA_LOADENS4_14ComposedLayoutINS4_7SwizzleILi2ELi4ELi3EEENS4_18smem_ptr_flag_bitsILi8EEENSW_INS5_IJNSA_ILi8EEESF_EEENS5_IJSF_SC_EEEEEEEvNS4_8identityENS4_23SM90_TMA_LOAD_MULTICASTES1E_vS1F_EENS_8epilogue10collective18CollectiveEpilogueINS1I_23Sm100TmaWarpSpecializedILi4ELi2ELi32ELb0ELb0EEEJSH_NS5_IJNSW_ISF_SC_EES1N_EEESI_SJ_SI_SJ_NS1I_6fusion15FusionCallbacksIS1M_NS1P_17LinearCombinationISI_fSI_fLNS_15FloatRoundStyleE2EEESH_S1O_JEEENS4_5SM1004TMEM4LOAD26SM100_TMEM_LOAD_16dp32b32xES14_S1E_NS4_39AutoVectorizingCopyWithAssumedAlignmentILi128EEENS4_14SM90_TMA_STOREES1E_S20_S20_EEEvvEEEEvNT_6ParamsE) ;  /* 0xffffff5c02087950 */ /* 0x000fea0003c3ffff */
.L_x_179:
[----:B------:R-:W-:-:S00]  /*a3e0*/  BRA `(.L_x_179) ;  /* 0xfffffffc00fc7947 */ /* 0x000fc0000383ffff */
[----:B------:R-:W-:-:S00]  /*a3f0*/  NOP ;  /* 0x0000000000007918 */ /* 0x000fc00000000000 */
        /* <DEDUP_REMOVED lines=8> */
.L_x_180:


//--------------------- .nv.global.init           --------------------------
	.section	.nv.global.init,"aw",@progbits
.nv.global.init:
	.type		$str$27,@object
	.size		$str$27,($str$28 - $str$27)
$str$27:
        /*0000*/ 	.byte	0x28, 0x61, 0x64, 0x64, 0x72, 0x65, 0x73, 0x73, 0x20, 0x26, 0x20, 0x6d, 0x61, 0x73, 0x6b, 0x29
        /*0010*/ 	.byte	0x20, 0x3d, 0x3d, 0x20, 0x30, 0x00
	.type		$str$28,@object
	.size		$str$28,($str$26 - $str$28)
$str$28:
        /*0016*/ 	.byte	0x2f, 0x74, 0x6d, 0x70, 0x2f, 0x63, 0x75, 0x74, 0x6c, 0x61, 0x73, 0x73, 0x5f, 0x73, 0x77, 0x65
        /*0026*/ 	.byte	0x65, 0x70, 0x5f, 0x73, 0x72, 0x63, 0x2f, 0x69, 0x6e, 0x63, 0x6c, 0x75, 0x64, 0x65, 0x2f, 0x63
        /*0036*/ 	.byte	0x75, 0x74, 0x65, 0x2f, 0x70, 0x6f, 0x69, 0x6e, 0x74, 0x65, 0x72, 0x5f, 0x66, 0x6c, 0x61, 0x67
        /*0046*/ 	.byte	0x67, 0x65, 0x64, 0x2e, 0x68, 0x70, 0x70, 0x00
	.type		$str$26,@object
	.size		$str$26,($str$25 - $str$26)
$str$26:
        /*004e*/ 	.byte	0x2f, 0x74, 0x6d, 0x70, 0x2f, 0x63, 0x75, 0x74, 0x6c, 0x61, 0x73, 0x73, 0x5f, 0x73, 0x77, 0x65
        /*005e*/ 	.byte	0x65, 0x70, 0x5f, 0x73, 0x72, 0x63, 0x2f, 0x69, 0x6e, 0x63, 0x6c, 0x75, 0x64, 0x65, 0x2f, 0x63
        /*006e*/ 	.byte	0x75, 0x74, 0x65, 0x2f, 0x61, 0x74, 0x6f, 0x6d, 0x2f, 0x63, 0x6f, 0x70, 0x79, 0x5f, 0x74, 0x72
        /*007e*/ 	.byte	0x61, 0x69, 0x74, 0x73, 0x5f, 0x73, 0x6d, 0x31, 0x30, 0x30, 0x2e, 0x68, 0x70, 0x70, 0x00
	.type		$str$25,@object
	.size		$str$25,(__unnamed_1 - $str$25)
$str$25:
        /*008d*/ 	.byte	0x28, 0x28, 0x75, 0x69, 0x6e, 0x74, 0x33, 0x32, 0x5f, 0x74, 0x28, 0x74, 0x68, 0x72, 0x65, 0x61
        /*009d*/ 	.byte	0x64, 0x49, 0x64, 0x78, 0x2e, 0x78, 0x29, 0x20, 0x2f, 0x20, 0x33, 0x32, 0x29, 0x20, 0x25, 0x20
        /*00ad*/ 	.byte	0x34, 0x29, 0x20, 0x3d, 0x3d, 0x20, 0x28, 0x28, 0x28, 0x74, 0x6d, 0x65, 0x6d, 0x5f, 0x61, 0x64
        /*00bd*/ 	.byte	0x64, 0x72, 0x20, 0x3e, 0x3e, 0x20, 0x31, 0x36, 0x29, 0x20, 0x2f, 0x20, 0x33, 0x32, 0x29, 0x20
        /*00cd*/ 	.byte	0x25, 0x20, 0x34, 0x29, 0x00
	.type		__unnamed_1,@object
	.size		__unnamed_1,(__unnamed_2 - __unnamed_1)
__unnamed_1:
        /*00d2*/ 	.byte	0x61, 0x75, 0x74, 0x6f, 0x20, 0x63, 0x75, 0x74, 0x65, 0x3a, 0x3a, 0x61, 0x73, 0x5f, 0x70, 0x6f
        /* <DEDUP_REMOVED lines=24> */
        /*0262*/ 	.byte	0x3c, 0x34, 0x30, 0x39, 0x36, 0x3e, 0x3e, 0x3e, 0x3e, 0x5d, 0x00
	.type		__unnamed_2,@object
	.size		__unnamed_2,(__unnamed_3 - __unnamed_2)
__unnamed_2:
        /* <DEDUP_REMOVED lines=26> */
	.type		__unnamed_3,@object
	.size		__unnamed_3,(.L_3 - __unnamed_3)
__unnamed_3:
        /* <DEDUP_REMOVED lines=40> */
        /*0688*/ 	.byte	0x74, 0x65, 0x3a, 0x3a, 0x43, 0x3c, 0x30, 0x3e, 0x3e, 0x3e, 0x3e, 0x5d, 0x00
.L_3:


//--------------------- .nv.shared._ZN7cutlass13device_kernelINS_4gemm6kernel13GemmUniversalIN4cute5tupleIJiiiiEEENS1_10collective13CollectiveMmaINS1_35MainloopSm100TmaUmmaWarpSpecializedILi5ELi2ELi4ENS5_IJNS4_1CILi2EEENSA_ILi1EEESC_EEEEENS5_IJNSA_ILi64EEENSA_ILi256EEESF_EEENS_12float_e5m2_tENS5_IJlSC_lEEESI_SJ_NS4_8TiledMMAINS4_8MMA_AtomIJNS4_10MMA_TraitsINS4_19SM100_MMA_F8F6F4_SSEJSI_SI_fSF_SG_NS4_17integral_constantINS4_4UMMA5MajorELSQ_0EEESR_NSO_INSP_7ScaleInELSS_0EEEST_EEEEEENS4_6LayoutINS5_IJSC_SC_SC_EEENS5_IJNSA_ILi0EEESY_SY_EEEEENS5_IJNS4_10UnderscoreES11_S11_EEEEENS4_13SM90_TMA_LOADENS4_14ComposedLayoutINS4_7SwizzleILi2ELi4ELi3EEENS4_18smem_ptr_flag_bitsILi8EEENSW_INS5_IJNSA_ILi8EEESF_EEENS5_IJSF_SC_EEEEEEEvNS4_8identityENS4_23SM90_TMA_LOAD_MULTICASTES1E_vS1F_EENS_8epilogue10collective18CollectiveEpilogueINS1I_23Sm100TmaWarpSpecializedILi4ELi2ELi32ELb0ELb0EEEJSH_NS5_IJNSW_ISF_SC_EES1N_EEESI_SJ_SI_SJ_NS1I_6fusion15FusionCallbacksIS1M_NS1P_17LinearCombinationISI_fSI_fLNS_15FloatRoundStyleE2EEESH_S1O_JEEENS4_5SM1004TMEM4LOAD26SM100_TMEM_LOAD_16dp32b32xES14_S1E_NS4_39AutoVectorizingCopyWithAssumedAlignmentILi128EEENS4_14SM90_TMA_STOREES1E_S20_S20_EEEvvEEEEvNT_6ParamsE --------------------------
	.section	.nv.shared._ZN7cutlass13device_kernelINS_4gemm6kernel13GemmUniversalIN4cute5tupleIJiiiiEEENS1_10collective13CollectiveMmaINS1_35MainloopSm100TmaUmmaWarpSpecializedILi5ELi2ELi4ENS5_IJNS4_1CILi2EEENSA_ILi1EEESC_EEEEENS5_IJNSA_ILi64EEENSA_ILi256EEESF_EEENS_12float_e5m2_tENS5_IJlSC_lEEESI_SJ_NS4_8TiledMMAINS4_8MMA_AtomIJNS4_10MMA_TraitsINS4_19SM100_MMA_F8F6F4_SSEJSI_SI_fSF_SG_NS4_17integral_constantINS4_4UMMA5MajorELSQ_0EEESR_NSO_INSP_7ScaleInELSS_0EEEST_EEEEEENS4_6LayoutINS5_IJSC_SC_SC_EEENS5_IJNSA_ILi0EEESY_SY_EEEEENS5_IJNS4_10UnderscoreES11_S11_EEEEENS4_13SM90_TMA_LOADENS4_14ComposedLayoutINS4_7SwizzleILi2ELi4ELi3EEENS4_18smem_ptr_flag_bitsILi8EEENSW_INS5_IJNSA_ILi8EEESF_EEENS5_IJSF_SC_EEEEEEEvNS4_8identityENS4_23SM90_TMA_LOAD_MULTICASTES1E_vS1F_EENS_8epilogue10collective18CollectiveEpilogueINS1I_23Sm100TmaWarpSpecializedILi4ELi2ELi32ELb0ELb0EEEJSH_NS5_IJNSW_ISF_SC_EES1N_EEESI_SJ_SI_SJ_NS1I_6fusion15FusionCallbacksIS1M_NS1P_17LinearCombinationISI_fSI_fLNS_15FloatRoundStyleE2EEESH_S1O_JEEENS4_5SM1004TMEM4LOAD26SM100_TMEM_LOAD_16dp32b32xES14_S1E_NS4_39AutoVectorizingCopyWithAssumedAlignmentILi128EEENS4_14SM90_TMA_STOREES1E_S20_S20_EEEvvEEEEvNT_6ParamsE,"aw",@nobits
	.sectionflags	@""
	.align	16
	.zero		1024


//--------------------- .nv.shared.reserved.0     --------------------------
	.section	.nv.shared.reserved.0,"aw",@nobits
	.weak		__nv_reservedSMEM_offset_0_alias
	.size		__nv_reservedSMEM_offset_0_alias, 0, 64
	.other		__nv_reservedSMEM_offset_0_alias,@"STO_CUDA_RESERVED_SHARED STV_DEFAULT"
__nv_reservedSMEM_offset_0_alias:
	.zero		0
.nv.shared.reserved.0:
	.zero		64
	.weak		__nv_reservedSMEM_tcgen05_partition
	.type		__nv_reservedSMEM_tcgen05_partition,@object
	.size		__nv_reservedSMEM_tcgen05_partition,(.L_0 - __nv_reservedSMEM_tcgen05_partition)
__nv_reservedSMEM_tcgen05_partition:
	.zero		32
.L_0:


//--------------------- .nv.global                --------------------------
	.section	.nv.global,"aw",@nobits
.nv.global:
	.type		_ZN39_INTERNAL_2a97de9b_4_k_cu_efe257d3_93774cute1_E,@object
	.size		_ZN39_INTERNAL_2a97de9b_4_k_cu_efe257d3_93774cute1_E,(_ZN39_INTERNAL_2a97de9b_4_k_cu_efe257d3_93774cuda3std3__45__cpo6cbeginE - _ZN39_INTERNAL_2a97de9b_4_k_cu_efe257d3_93774cute1_E)
_ZN39_INTERNAL_2a97de9b_4_k_cu_efe257d3_93774cute1_E:
	.zero		1
	.type		_ZN39_INTERNAL_2a97de9b_4_k_cu_efe257d3_93774cuda3std3__45__cpo6cbeginE,@object
	.size		_ZN39_INTERNAL_2a97de9b_4_k_cu_efe257d3_93774cuda3std3__45__cpo6cbeginE,(_ZN39_INTERNAL_2a97de9b_4_k_cu_efe257d3_93774cuda3std3__48in_placeE - _ZN39_INTERNAL_2a97de9b_4_k_cu_efe257d3_93774cuda3std3__45__cpo6cbeginE)
_ZN39_INTERNAL_2a97de9b_4_k_cu_efe257d3_93774cuda3std3__45__cpo6cbeginE:
	.zero		1
	.type		_ZN39_INTERNAL_2a97de9b_4_k_cu_efe257d3_93774cuda3std3__48in_placeE,@object
	.size		_ZN39_INTERNAL_2a97de9b_4_k_cu_efe257d3_93774cuda3std3__48in_placeE,(_ZN39_INTERNAL_2a97de9b_4_k_cu_efe257d3_93774cuda3std6ranges3__45__cpo9iter_moveE - _ZN39_INTERNAL_2a97de9b_4_k_cu_efe257d3_93774cuda3std3__48in_placeE)
_ZN39_INTERNAL_2a97de9b_4_k_cu_efe257d3_93774cuda3std3__48in_placeE:
	.zero		1
	.type		_ZN39_INTERNAL_2a97de9b_4_k_cu_efe257d3_93774cuda3std6ranges3__45__cpo9iter_moveE,@object
	.size		_ZN39_INTERNAL_2a97de9b_4_k_cu_efe257d3_93774cuda3std6ranges3__45__cpo9iter_moveE,(_ZN39_INTERNAL_2a97de9b_4_k_cu_efe257d3_93774cuda3std3__45__cpo5beginE - _ZN39_INTERNAL_2a97de9b_4_k_cu_efe257d3_93774cuda3std6ranges3__45__cpo9iter_moveE)
_ZN39_INTERNAL_2a97de9b_4_k_cu_efe257d3_93774cuda3std6ranges3__45__cpo9iter_moveE:
	.zero		1
	.type		_ZN39_INTERNAL_2a97de9b_4_k_cu_efe257d3_93774cuda3std3__45__cpo5beginE,@object
	.size		_ZN39_INTERNAL_2a97de9b_4_k_cu_efe257d3_93774cuda3std3__45__cpo5beginE,(_ZN39_INTERNAL_2a97de9b_4_k_cu_efe257d3_93774cuda3std3__441_GLOBAL__N__2a97de9b_4_k_cu_efe257d3_93776ignoreE - _ZN39_INTERNAL_2a97de9b_4_k_cu_efe257d3_93774cuda3std3__45__cpo5beginE)
_ZN39_INTERNAL_2a97de9b_4_k_cu_efe257d3_93774cuda3std3__45__cpo5beginE:
	.zero		1
	.type		_ZN39_INTERNAL_2a97de9b_4_k_cu_efe257d3_93774cuda3std3__441_GLOBAL__N__2a97de9b_4_k_cu_efe257d3_93776ignoreE,@object
	.size		_ZN39_INTERNAL_2a97de9b_4_k_cu_efe257d3_93774cuda3std3__441_GLOBAL__N__2a97de9b_4_k_cu_efe257d3_93776ignoreE,(_ZN39_INTERNAL_2a97de9b_4_k_cu_efe257d3_93774cute7productE - _ZN39_INTERNAL_2a97de9b_4_k_cu_efe257d3_93774cuda3std3__441_GLOBAL__N__2a97de9b_4_k_cu_efe257d3_93776ignoreE)
_ZN39_INTERNAL_2a97de9b_4_k_cu_efe257d3_93774cuda3std3__441_GLOBAL__N__2a97de9b_4_k_cu_efe257d3_93776ignoreE:
	.zero		1
	.type		_ZN39_INTERNAL_2a97de9b_4_k_cu_efe257d3_93774cute7productE,@object
	.size		_ZN39_INTERNAL_2a97de9b_4_k_cu_efe257d3_93774cute7productE,(_ZN39_INTERNAL_2a97de9b_4_k_cu_efe257d3_93774cuda3std3__45__cpo3endE - _ZN39_INTERNAL_2a97de9b_4_k_cu_efe257d3_93774cute7productE)
_ZN39_INTERNAL_2a97de9b_4_k_cu_efe257d3_93774cute7productE:
	.zero		1
	.type		_ZN39_INTERNAL_2a97de9b_4_k_cu_efe257d3_93774cuda3std3__45__cpo3endE,@object
	.size		_ZN39_INTERNAL_2a97de9b_4_k_cu_efe257d3_93774cuda3std3__45__cpo3endE,(_ZN39_INTERNAL_2a97de9b_4_k_cu_efe257d3_93774cuda3std3__419piecewise_constructE - _ZN39_INTERNAL_2a97de9b_4_k_cu_efe257d3_93774cuda3std3__45__cpo3endE)
_ZN39_INTERNAL_2a97de9b_4_k_cu_efe257d3_93774cuda3std3__45__cpo3endE:
	.zero		1
	.type		_ZN39_INTERNAL_2a97de9b_4_k_cu_efe257d3_93774cuda3std3__419piecewise_constructE,@object
	.size		_ZN39_INTERNAL_2a97de9b_4_k_cu_efe257d3_93774cuda3std3__419piecewise_constructE,(_ZN39_INTERNAL_2a97de9b_4_k_cu_efe257d3_93774cuda3std3__45__cpo4cendE - _ZN39_INTERNAL_2a97de9b_4_k_cu_efe257d3_93774cuda3std3__419piecewise_constructE)
_ZN39_INTERNAL_2a97de9b_4_k_cu_efe257d3_93774cuda3std3__419piecewise_constructE:
	.zero		1
	.type		_ZN39_INTERNAL_2a97de9b_4_k_cu_efe257d3_93774cuda3std3__45__cpo4cendE,@object
	.size		_ZN39_INTERNAL_2a97de9b_4_k_cu_efe257d3_93774cuda3std3__45__cpo4cendE,(_ZN39_INTERNAL_2a97de9b_4_k_cu_efe257d3_93774cuda3std6ranges3__45__cpo4swapE - _ZN39_INTERNAL_2a97de9b_4_k_cu_efe257d3_93774cuda3std3__45__cpo4cendE)
_ZN39_INTERNAL_2a97de9b_4_k_cu_efe257d3_93774cuda3std3__45__cpo4cendE:
	.zero		1
	.type		_ZN39_INTERNAL_2a97de9b_4_k_cu_efe257d3_93774cuda3std6ranges3__45__cpo4swapE,@object
	.size		_ZN39_INTERNAL_2a97de9b_4_k_cu_efe257d3_93774cuda3std6ranges3__45__cpo4swapE,(.L_11 - _ZN39_INTERNAL_2a97de9b_4_k_cu_efe257d3_93774cuda3std6ranges3__45__cpo4swapE)
_ZN39_INTERNAL_2a97de9b_4_k_cu_efe257d3_93774cuda3std6ranges3__45__cpo4swapE:
	.zero		1
.L_11:


//--------------------- .nv.constant0._ZN7cutlass13device_kernelINS_4gemm6kernel13GemmUniversalIN4cute5tupleIJiiiiEEENS1_10collective13CollectiveMmaINS1_35MainloopSm100TmaUmmaWarpSpecializedILi5ELi2ELi4ENS5_IJNS4_1CILi2EEENSA_ILi1EEESC_EEEEENS5_IJNSA_ILi64EEENSA_ILi256EEESF_EEENS_12float_e5m2_tENS5_IJlSC_lEEESI_SJ_NS4_8TiledMMAINS4_8MMA_AtomIJNS4_10MMA_TraitsINS4_19SM100_MMA_F8F6F4_SSEJSI_SI_fSF_SG_NS4_17integral_constantINS4_4UMMA5MajorELSQ_0EEESR_NSO_INSP_7ScaleInELSS_0EEEST_EEEEEENS4_6LayoutINS5_IJSC_SC_SC_EEENS5_IJNSA_ILi0EEESY_SY_EEEEENS5_IJNS4_10UnderscoreES11_S11_EEEEENS4_13SM90_TMA_LOADENS4_14ComposedLayoutINS4_7SwizzleILi2ELi4ELi3EEENS4_18smem_ptr_flag_bitsILi8EEENSW_INS5_IJNSA_ILi8EEESF_EEENS5_IJSF_SC_EEEEEEEvNS4_8identityENS4_23SM90_TMA_LOAD_MULTICASTES1E_vS1F_EENS_8epilogue10collective18CollectiveEpilogueINS1I_23Sm100TmaWarpSpecializedILi4ELi2ELi32ELb0ELb0EEEJSH_NS5_IJNSW_ISF_SC_EES1N_EEESI_SJ_SI_SJ_NS1I_6fusion15FusionCallbacksIS1M_NS1P_17LinearCombinationISI_fSI_fLNS_15FloatRoundStyleE2EEESH_S1O_JEEENS4_5SM1004TMEM4LOAD26SM100_TMEM_LOAD_16dp32b32xES14_S1E_NS4_39AutoVectorizingCopyWithAssumedAlignmentILi128EEENS4_14SM90_TMA_STOREES1E_S20_S20_EEEvvEEEEvNT_6ParamsE --------------------------
	.section	.nv.constant0._ZN7cutlass13device_kernelINS_4gemm6kernel13GemmUniversalIN4cute5tupleIJiiiiEEENS1_10collective13CollectiveMmaINS1_35MainloopSm100TmaUmmaWarpSpecializedILi5ELi2ELi4ENS5_IJNS4_1CILi2EEENSA_ILi1EEESC_EEEEENS5_IJNSA_ILi64EEENSA_ILi256EEESF_EEENS_12float_e5m2_tENS5_IJlSC_lEEESI_SJ_NS4_8TiledMMAINS4_8MMA_AtomIJNS4_10MMA_TraitsINS4_19SM100_MMA_F8F6F4_SSEJSI_SI_fSF_SG_NS4_17integral_constantINS4_4UMMA5MajorELSQ_0EEESR_NSO_INSP_7ScaleInELSS_0EEEST_EEEEEENS4_6LayoutINS5_IJSC_SC_SC_EEENS5_IJNSA_ILi0EEESY_SY_EEEEENS5_IJNS4_10UnderscoreES11_S11_EEEEENS4_13SM90_TMA_LOADENS4_14ComposedLayoutINS4_7SwizzleILi2ELi4ELi3EEENS4_18smem_ptr_flag_bitsILi8EEENSW_INS5_IJNSA_ILi8EEESF_EEENS5_IJSF_SC_EEEEEEEvNS4_8identityENS4_23SM90_TMA_LOAD_MULTICASTES1E_vS1F_EENS_8epilogue10collective18CollectiveEpilogueINS1I_23Sm100TmaWarpSpecializedILi4ELi2ELi32ELb0ELb0EEEJSH_NS5_IJNSW_ISF_SC_EES1N_EEESI_SJ_SI_SJ_NS1I_6fusion15FusionCallbacksIS1M_NS1P_17LinearCombinationISI_fSI_fLNS_15FloatRoundStyleE2EEESH_S1O_JEEENS4_5SM1004TMEM4LOAD26SM100_TMEM_LOAD_16dp32b32xES14_S1E_NS4_39AutoVectorizingCopyWithAssumedAlignmentILi128EEENS4_14SM90_TMA_STOREES1E_S20_S20_EEEvvEEEEvNT_6ParamsE,"a",@progbits
	.sectionflags	@""
	.align	4
.nv.constant0._ZN7cutlass13device_kernelINS_4gemm6kernel13GemmUniversalIN4cute5tupleIJiiiiEEENS1_10collective13CollectiveMmaINS1_35MainloopSm100TmaUmmaWarpSpecializedILi5ELi2ELi4ENS5_IJNS4_1CILi2EEENSA_ILi1EEESC_EEEEENS5_IJNSA_ILi64EEENSA_ILi256EEESF_EEENS_12float_e5m2_tENS5_IJlSC_lEEESI_SJ_NS4_8TiledMMAINS4_8MMA_AtomIJNS4_10MMA_TraitsINS4_19SM100_MMA_F8F6F4_SSEJSI_SI_fSF_SG_NS4_17integral_constantINS4_4UMMA5MajorELSQ_0EEESR_NSO_INSP_7ScaleInELSS_0EEEST_EEEEEENS4_6LayoutINS5_IJSC_SC_SC_EEENS5_IJNSA_ILi0EEESY_SY_EEEEENS5_IJNS4_10UnderscoreES11_S11_EEEEENS4_13SM90_TMA_LOADENS4_14ComposedLayoutINS4_7SwizzleILi2ELi4ELi3EEENS4_18smem_ptr_flag_bitsILi8EEENSW_INS5_IJNSA_ILi8EEESF_EEENS5_IJSF_SC_EEEEEEEvNS4_8identityENS4_23SM90_TMA_LOAD_MULTICASTES1E_vS1F_EENS_8epilogue10collective18CollectiveEpilogueINS1I_23Sm100TmaWarpSpecializedILi4ELi2ELi32ELb0ELb0EEEJSH_NS5_IJNSW_ISF_SC_EES1N_EEESI_SJ_SI_SJ_NS1I_6fusion15FusionCallbacksIS1M_NS1P_17LinearCombinationISI_fSI_fLNS_15FloatRoundStyleE2EEESH_S1O_JEEENS4_5SM1004TMEM4LOAD26SM100_TMEM_LOAD_16dp32b32xES14_S1E_NS4_39AutoVectorizingCopyWithAssumedAlignmentILi128EEENS4_14SM90_TMA_STOREES1E_S20_S20_EEEvvEEEEvNT_6ParamsE:
	.zero		2944


//--------------------- SYMBOLS --------------------------

	.type		.nv.reservedSmem.offset0,@object
	.size		.nv.reservedSmem.offset0,0x4
	.type		.nv.reservedSmem.cap,@object
	.size		.nv.reservedSmem.cap,0x4
	.type		__assertfail,@function
